//
// Generated by NVIDIA NVVM Compiler
//
// Compiler Build ID: CL-36424714
// Cuda compilation tools, release 13.0, V13.0.88
// Based on NVVM 20.0.0
//

.version 9.0
.target sm_100
.address_size 64

	// .globl	_Z16generate_datasetPiiP17curandStateXORWOW
.func  (.param .b64 func_retval0) __internal_accurate_pow
()
;
.global .align 4 .b8 precalc_xorwow_matrix[102400];
.global .align 4 .b8 precalc_xorwow_offset_matrix[102400];
.global .align 4 .b8 mrg32k3aM1[2304];
.global .align 4 .b8 mrg32k3aM2[2304];
.global .align 4 .b8 mrg32k3aM1SubSeq[2016];
.global .align 4 .b8 mrg32k3aM2SubSeq[2016];
.global .align 4 .b8 mrg32k3aM1Seq[2304];
.global .align 4 .b8 mrg32k3aM2Seq[2304];
.const .align 8 .b8 __cr_lgamma_table[72];

.visible .entry _Z16generate_datasetPiiP17curandStateXORWOW(
	.param .u64 .ptr .align 1 _Z16generate_datasetPiiP17curandStateXORWOW_param_0,
	.param .u32 _Z16generate_datasetPiiP17curandStateXORWOW_param_1,
	.param .u64 .ptr .align 1 _Z16generate_datasetPiiP17curandStateXORWOW_param_2
)
{
	.reg .pred 	%p<27>;
	.reg .b32 	%r<454>;
	.reg .b64 	%rd<26>;
	.reg .b64 	%fd<11>;

	ld.param.u64 	%rd8, [_Z16generate_datasetPiiP17curandStateXORWOW_param_0];
	ld.param.u32 	%r196, [_Z16generate_datasetPiiP17curandStateXORWOW_param_1];
	ld.param.u64 	%rd9, [_Z16generate_datasetPiiP17curandStateXORWOW_param_2];
	cvta.to.global.u64 	%rd10, %rd9;
	mov.u32 	%r197, %ntid.x;
	mov.u32 	%r198, %ctaid.x;
	mov.u32 	%r199, %tid.x;
	mad.lo.s32 	%r200, %r197, %r198, %r199;
	cvt.u64.u32 	%rd1, %r200;
	mul.wide.u32 	%rd11, %r200, 48;
	add.s64 	%rd2, %rd10, %rd11;
	xor.b32  	%r201, %r196, -1429050551;
	mul.lo.s32 	%r202, %r201, 1099087573;
	setp.gt.s32 	%p1, %r196, -1;
	selp.b32 	%r203, -644748465, -1947113066, %p1;
	add.s32 	%r204, %r203, %r202;
	add.s32 	%r452, %r204, 6615241;
	add.s32 	%r453, %r202, 123456789;
	st.global.v2.u32 	[%rd2], {%r452, %r453};
	xor.b32  	%r371, %r202, 362436069;
	add.s32 	%r205, %r203, 521288629;
	st.global.v2.u32 	[%rd2+8], {%r371, %r205};
	xor.b32  	%r206, %r203, 88675123;
	add.s32 	%r207, %r202, 5783321;
	mov.b64 	%rd12, {%r206, %r207};
	st.global.v2.u32 	[%rd2+16], {%r206, %r207};
	setp.eq.s32 	%p2, %r200, 0;
	{ .reg .b32 tmp; mov.b64 {tmp, %r368}, %rd12; }
	@%p2 bra 	$L__BB0_43;
	mov.b32 	%r354, 0;
	mov.u64 	%rd25, %rd1;
$L__BB0_2:
	and.b64  	%rd4, %rd25, 3;
	setp.eq.s64 	%p3, %rd4, 0;
	@%p3 bra 	$L__BB0_41;
	mul.wide.u32 	%rd13, %r354, 3200;
	mov.u64 	%rd14, precalc_xorwow_matrix;
	add.s64 	%rd5, %rd14, %rd13;
	cvt.u32.u64 	%r8, %rd4;
	mov.b32 	%r355, 0;
$L__BB0_4:
	mov.b32 	%r368, 0;
	mov.u32 	%r369, %r368;
	mov.u32 	%r370, %r368;
	mov.u32 	%r371, %r368;
	mov.u32 	%r372, %r368;
	mov.u32 	%r361, %r368;
$L__BB0_5:
	mul.wide.u32 	%rd15, %r361, 4;
	add.s64 	%rd16, %rd2, %rd15;
	ld.global.u32 	%r16, [%rd16+4];
	shl.b32 	%r17, %r361, 5;
	mov.b32 	%r367, 0;
$L__BB0_6:
	.pragma "nounroll";
	shr.u32 	%r212, %r16, %r367;
	and.b32  	%r213, %r212, 1;
	setp.eq.b32 	%p4, %r213, 1;
	not.pred 	%p5, %p4;
	add.s32 	%r214, %r17, %r367;
	mul.lo.s32 	%r215, %r214, 5;
	mul.wide.u32 	%rd17, %r215, 4;
	add.s64 	%rd6, %rd5, %rd17;
	@%p5 bra 	$L__BB0_8;
	ld.global.u32 	%r216, [%rd6];
	xor.b32  	%r372, %r372, %r216;
	ld.global.u32 	%r217, [%rd6+4];
	xor.b32  	%r371, %r371, %r217;
	ld.global.u32 	%r218, [%rd6+8];
	xor.b32  	%r370, %r370, %r218;
	ld.global.u32 	%r219, [%rd6+12];
	xor.b32  	%r369, %r369, %r219;
	ld.global.u32 	%r220, [%rd6+16];
	xor.b32  	%r368, %r368, %r220;
$L__BB0_8:
	and.b32  	%r222, %r212, 2;
	setp.eq.s32 	%p6, %r222, 0;
	@%p6 bra 	$L__BB0_10;
	ld.global.u32 	%r223, [%rd6+20];
	xor.b32  	%r372, %r372, %r223;
	ld.global.u32 	%r224, [%rd6+24];
	xor.b32  	%r371, %r371, %r224;
	ld.global.u32 	%r225, [%rd6+28];
	xor.b32  	%r370, %r370, %r225;
	ld.global.u32 	%r226, [%rd6+32];
	xor.b32  	%r369, %r369, %r226;
	ld.global.u32 	%r227, [%rd6+36];
	xor.b32  	%r368, %r368, %r227;
$L__BB0_10:
	and.b32  	%r229, %r212, 4;
	setp.eq.s32 	%p7, %r229, 0;
	@%p7 bra 	$L__BB0_12;
	ld.global.u32 	%r230, [%rd6+40];
	xor.b32  	%r372, %r372, %r230;
	ld.global.u32 	%r231, [%rd6+44];
	xor.b32  	%r371, %r371, %r231;
	ld.global.u32 	%r232, [%rd6+48];
	xor.b32  	%r370, %r370, %r232;
	ld.global.u32 	%r233, [%rd6+52];
	xor.b32  	%r369, %r369, %r233;
	ld.global.u32 	%r234, [%rd6+56];
	xor.b32  	%r368, %r368, %r234;
$L__BB0_12:
	and.b32  	%r236, %r212, 8;
	setp.eq.s32 	%p8, %r236, 0;
	@%p8 bra 	$L__BB0_14;
	ld.global.u32 	%r237, [%rd6+60];
	xor.b32  	%r372, %r372, %r237;
	ld.global.u32 	%r238, [%rd6+64];
	xor.b32  	%r371, %r371, %r238;
	ld.global.u32 	%r239, [%rd6+68];
	xor.b32  	%r370, %r370, %r239;
	ld.global.u32 	%r240, [%rd6+72];
	xor.b32  	%r369, %r369, %r240;
	ld.global.u32 	%r241, [%rd6+76];
	xor.b32  	%r368, %r368, %r241;
$L__BB0_14:
	and.b32  	%r243, %r212, 16;
	setp.eq.s32 	%p9, %r243, 0;
	@%p9 bra 	$L__BB0_16;
	ld.global.u32 	%r244, [%rd6+80];
	xor.b32  	%r372, %r372, %r244;
	ld.global.u32 	%r245, [%rd6+84];
	xor.b32  	%r371, %r371, %r245;
	ld.global.u32 	%r246, [%rd6+88];
	xor.b32  	%r370, %r370, %r246;
	ld.global.u32 	%r247, [%rd6+92];
	xor.b32  	%r369, %r369, %r247;
	ld.global.u32 	%r248, [%rd6+96];
	xor.b32  	%r368, %r368, %r248;
$L__BB0_16:
	and.b32  	%r250, %r212, 32;
	setp.eq.s32 	%p10, %r250, 0;
	@%p10 bra 	$L__BB0_18;
	ld.global.u32 	%r251, [%rd6+100];
	xor.b32  	%r372, %r372, %r251;
	ld.global.u32 	%r252, [%rd6+104];
	xor.b32  	%r371, %r371, %r252;
	ld.global.u32 	%r253, [%rd6+108];
	xor.b32  	%r370, %r370, %r253;
	ld.global.u32 	%r254, [%rd6+112];
	xor.b32  	%r369, %r369, %r254;
	ld.global.u32 	%r255, [%rd6+116];
	xor.b32  	%r368, %r368, %r255;
$L__BB0_18:
	and.b32  	%r257, %r212, 64;
	setp.eq.s32 	%p11, %r257, 0;
	@%p11 bra 	$L__BB0_20;
	ld.global.u32 	%r258, [%rd6+120];
	xor.b32  	%r372, %r372, %r258;
	ld.global.u32 	%r259, [%rd6+124];
	xor.b32  	%r371, %r371, %r259;
	ld.global.u32 	%r260, [%rd6+128];
	xor.b32  	%r370, %r370, %r260;
	ld.global.u32 	%r261, [%rd6+132];
	xor.b32  	%r369, %r369, %r261;
	ld.global.u32 	%r262, [%rd6+136];
	xor.b32  	%r368, %r368, %r262;
$L__BB0_20:
	and.b32  	%r264, %r212, 128;
	setp.eq.s32 	%p12, %r264, 0;
	@%p12 bra 	$L__BB0_22;
	ld.global.u32 	%r265, [%rd6+140];
	xor.b32  	%r372, %r372, %r265;
	ld.global.u32 	%r266, [%rd6+144];
	xor.b32  	%r371, %r371, %r266;
	ld.global.u32 	%r267, [%rd6+148];
	xor.b32  	%r370, %r370, %r267;
	ld.global.u32 	%r268, [%rd6+152];
	xor.b32  	%r369, %r369, %r268;
	ld.global.u32 	%r269, [%rd6+156];
	xor.b32  	%r368, %r368, %r269;
$L__BB0_22:
	and.b32  	%r271, %r212, 256;
	setp.eq.s32 	%p13, %r271, 0;
	@%p13 bra 	$L__BB0_24;
	ld.global.u32 	%r272, [%rd6+160];
	xor.b32  	%r372, %r372, %r272;
	ld.global.u32 	%r273, [%rd6+164];
	xor.b32  	%r371, %r371, %r273;
	ld.global.u32 	%r274, [%rd6+168];
	xor.b32  	%r370, %r370, %r274;
	ld.global.u32 	%r275, [%rd6+172];
	xor.b32  	%r369, %r369, %r275;
	ld.global.u32 	%r276, [%rd6+176];
	xor.b32  	%r368, %r368, %r276;
$L__BB0_24:
	and.b32  	%r278, %r212, 512;
	setp.eq.s32 	%p14, %r278, 0;
	@%p14 bra 	$L__BB0_26;
	ld.global.u32 	%r279, [%rd6+180];
	xor.b32  	%r372, %r372, %r279;
	ld.global.u32 	%r280, [%rd6+184];
	xor.b32  	%r371, %r371, %r280;
	ld.global.u32 	%r281, [%rd6+188];
	xor.b32  	%r370, %r370, %r281;
	ld.global.u32 	%r282, [%rd6+192];
	xor.b32  	%r369, %r369, %r282;
	ld.global.u32 	%r283, [%rd6+196];
	xor.b32  	%r368, %r368, %r283;
$L__BB0_26:
	and.b32  	%r285, %r212, 1024;
	setp.eq.s32 	%p15, %r285, 0;
	@%p15 bra 	$L__BB0_28;
	ld.global.u32 	%r286, [%rd6+200];
	xor.b32  	%r372, %r372, %r286;
	ld.global.u32 	%r287, [%rd6+204];
	xor.b32  	%r371, %r371, %r287;
	ld.global.u32 	%r288, [%rd6+208];
	xor.b32  	%r370, %r370, %r288;
	ld.global.u32 	%r289, [%rd6+212];
	xor.b32  	%r369, %r369, %r289;
	ld.global.u32 	%r290, [%rd6+216];
	xor.b32  	%r368, %r368, %r290;
$L__BB0_28:
	and.b32  	%r292, %r212, 2048;
	setp.eq.s32 	%p16, %r292, 0;
	@%p16 bra 	$L__BB0_30;
	ld.global.u32 	%r293, [%rd6+220];
	xor.b32  	%r372, %r372, %r293;
	ld.global.u32 	%r294, [%rd6+224];
	xor.b32  	%r371, %r371, %r294;
	ld.global.u32 	%r295, [%rd6+228];
	xor.b32  	%r370, %r370, %r295;
	ld.global.u32 	%r296, [%rd6+232];
	xor.b32  	%r369, %r369, %r296;
	ld.global.u32 	%r297, [%rd6+236];
	xor.b32  	%r368, %r368, %r297;
$L__BB0_30:
	and.b32  	%r299, %r212, 4096;
	setp.eq.s32 	%p17, %r299, 0;
	@%p17 bra 	$L__BB0_32;
	ld.global.u32 	%r300, [%rd6+240];
	xor.b32  	%r372, %r372, %r300;
	ld.global.u32 	%r301, [%rd6+244];
	xor.b32  	%r371, %r371, %r301;
	ld.global.u32 	%r302, [%rd6+248];
	xor.b32  	%r370, %r370, %r302;
	ld.global.u32 	%r303, [%rd6+252];
	xor.b32  	%r369, %r369, %r303;
	ld.global.u32 	%r304, [%rd6+256];
	xor.b32  	%r368, %r368, %r304;
$L__BB0_32:
	and.b32  	%r306, %r212, 8192;
	setp.eq.s32 	%p18, %r306, 0;
	@%p18 bra 	$L__BB0_34;
	ld.global.u32 	%r307, [%rd6+260];
	xor.b32  	%r372, %r372, %r307;
	ld.global.u32 	%r308, [%rd6+264];
	xor.b32  	%r371, %r371, %r308;
	ld.global.u32 	%r309, [%rd6+268];
	xor.b32  	%r370, %r370, %r309;
	ld.global.u32 	%r310, [%rd6+272];
	xor.b32  	%r369, %r369, %r310;
	ld.global.u32 	%r311, [%rd6+276];
	xor.b32  	%r368, %r368, %r311;
$L__BB0_34:
	and.b32  	%r313, %r212, 16384;
	setp.eq.s32 	%p19, %r313, 0;
	@%p19 bra 	$L__BB0_36;
	ld.global.u32 	%r314, [%rd6+280];
	xor.b32  	%r372, %r372, %r314;
	ld.global.u32 	%r315, [%rd6+284];
	xor.b32  	%r371, %r371, %r315;
	ld.global.u32 	%r316, [%rd6+288];
	xor.b32  	%r370, %r370, %r316;
	ld.global.u32 	%r317, [%rd6+292];
	xor.b32  	%r369, %r369, %r317;
	ld.global.u32 	%r318, [%rd6+296];
	xor.b32  	%r368, %r368, %r318;
$L__BB0_36:
	and.b32  	%r320, %r212, 32768;
	setp.eq.s32 	%p20, %r320, 0;
	@%p20 bra 	$L__BB0_38;
	ld.global.u32 	%r321, [%rd6+300];
	xor.b32  	%r372, %r372, %r321;
	ld.global.u32 	%r322, [%rd6+304];
	xor.b32  	%r371, %r371, %r322;
	ld.global.u32 	%r323, [%rd6+308];
	xor.b32  	%r370, %r370, %r323;
	ld.global.u32 	%r324, [%rd6+312];
	xor.b32  	%r369, %r369, %r324;
	ld.global.u32 	%r325, [%rd6+316];
	xor.b32  	%r368, %r368, %r325;
$L__BB0_38:
	add.s32 	%r367, %r367, 16;
	setp.ne.s32 	%p21, %r367, 32;
	@%p21 bra 	$L__BB0_6;
	mad.lo.s32 	%r326, %r361, -31, %r17;
	add.s32 	%r361, %r326, 1;
	setp.ne.s32 	%p22, %r361, 5;
	@%p22 bra 	$L__BB0_5;
	st.global.u32 	[%rd2+4], %r372;
	st.global.u32 	[%rd2+8], %r371;
	st.global.u32 	[%rd2+12], %r370;
	st.global.u32 	[%rd2+16], %r369;
	st.global.u32 	[%rd2+20], %r368;
	add.s32 	%r355, %r355, 1;
	setp.lt.u32 	%p23, %r355, %r8;
	@%p23 bra 	$L__BB0_4;
$L__BB0_41:
	shr.u64 	%rd7, %rd25, 2;
	add.s32 	%r354, %r354, 1;
	setp.gt.u64 	%p24, %rd25, 3;
	mov.u64 	%rd25, %rd7;
	@%p24 bra 	$L__BB0_2;
	ld.global.v2.u32 	{%r452, %r453}, [%rd2];
$L__BB0_43:
	cvta.to.global.u64 	%rd18, %rd8;
	mov.b32 	%r327, 0;
	st.global.v2.u32 	[%rd2+24], {%r327, %r327};
	st.global.u32 	[%rd2+32], %r327;
	mov.b64 	%rd19, 0;
	st.global.u64 	[%rd2+40], %rd19;
	shr.u32 	%r328, %r453, 2;
	xor.b32  	%r329, %r328, %r453;
	shl.b32 	%r330, %r368, 4;
	shl.b32 	%r331, %r329, 1;
	xor.b32  	%r332, %r330, %r331;
	xor.b32  	%r333, %r332, %r368;
	xor.b32  	%r334, %r333, %r329;
	add.s32 	%r335, %r452, %r334;
	add.s32 	%r336, %r335, 362437;
	shr.u32 	%r337, %r371, 2;
	xor.b32  	%r338, %r337, %r371;
	shl.b32 	%r339, %r334, 4;
	shl.b32 	%r340, %r338, 1;
	xor.b32  	%r341, %r340, %r339;
	xor.b32  	%r342, %r341, %r338;
	xor.b32  	%r343, %r342, %r334;
	add.s32 	%r344, %r452, %r343;
	add.s32 	%r345, %r344, 724874;
	cvt.u64.u32 	%rd20, %r336;
	mul.wide.u32 	%rd21, %r345, 2097152;
	xor.b64  	%rd22, %rd21, %rd20;
	cvt.rn.f64.u64 	%fd1, %rd22;
	fma.rn.f64 	%fd2, %fd1, 0d3CA0000000000000, 0d3C90000000000000;
	mov.f64 	%fd3, 0d4024000000000000;
	{
	.reg .b32 %temp; 
	mov.b64 	{%temp, %r346}, %fd3;
	}
	mov.f64 	%fd4, 0d4018000000000000;
	{
	.reg .b32 %temp; 
	mov.b64 	{%temp, %r347}, %fd4;
	}
	and.b32  	%r349, %r347, 2146435072;
	setp.eq.s32 	%p25, %r349, 1073741824;
	{ // callseq 0, 0
	.param .b64 retval0;
	call.uni (retval0), 
	__internal_accurate_pow, 
	(
	);
	ld.param.f64 	%fd5, [retval0];
	} // callseq 0
	setp.lt.s32 	%p26, %r346, 0;
	neg.f64 	%fd7, %fd5;
	selp.f64 	%fd8, %fd7, %fd5, %p25;
	selp.f64 	%fd9, %fd8, %fd5, %p26;
	mul.f64 	%fd10, %fd9, %fd2;
	cvt.rzi.s32.f64 	%r350, %fd10;
	add.s32 	%r351, %r350, -1;
	shl.b64 	%rd23, %rd1, 2;
	add.s64 	%rd24, %rd18, %rd23;
	st.global.u32 	[%rd24], %r351;
	ret;

}
.func  (.param .b64 func_retval0) __internal_accurate_pow()
{
	.reg .pred 	%p<8>;
	.reg .b32 	%r<46>;
	.reg .b32 	%f<3>;
	.reg .b64 	%fd<109>;

	mov.f64 	%fd10, 0d4024000000000000;
	{
	.reg .b32 %temp; 
	mov.b64 	{%temp, %r8}, %fd10;
	}
	{
	.reg .b32 %temp; 
	mov.b64 	{%r9, %temp}, %fd10;
	}
	shr.u32 	%r10, %r8, 20;
	setp.lt.u32 	%p1, %r8, 1048576;
	mov.f64 	%fd11, 0d4384000000000000;
	{
	.reg .b32 %temp; 
	mov.b64 	{%temp, %r11}, %fd11;
	}
	{
	.reg .b32 %temp; 
	mov.b64 	{%r12, %temp}, %fd11;
	}
	shr.u32 	%r13, %r11, 20;
	add.s32 	%r14, %r13, -54;
	selp.b32 	%r15, %r12, %r9, %p1;
	selp.b32 	%r16, %r11, %r8, %p1;
	selp.b32 	%r1, %r14, %r10, %p1;
	add.s32 	%r45, %r1, -1023;
	and.b32  	%r17, %r16, -2146435073;
	or.b32  	%r18, %r17, 1072693248;
	mov.b64 	%fd107, {%r15, %r18};
	setp.lt.u32 	%p2, %r18, 1073127583;
	@%p2 bra 	$L__BB1_2;
	{
	.reg .b32 %temp; 
	mov.b64 	{%r19, %temp}, %fd107;
	}
	{
	.reg .b32 %temp; 
	mov.b64 	{%temp, %r20}, %fd107;
	}
	add.s32 	%r21, %r20, -1048576;
	mov.b64 	%fd107, {%r19, %r21};
	add.s32 	%r45, %r1, -1022;
$L__BB1_2:
	add.f64 	%fd12, %fd107, 0dBFF0000000000000;
	add.f64 	%fd13, %fd107, 0d3FF0000000000000;
	rcp.approx.ftz.f64 	%fd14, %fd13;
	neg.f64 	%fd15, %fd13;
	fma.rn.f64 	%fd16, %fd15, %fd14, 0d3FF0000000000000;
	fma.rn.f64 	%fd17, %fd16, %fd16, %fd16;
	fma.rn.f64 	%fd18, %fd17, %fd14, %fd14;
	mul.f64 	%fd19, %fd12, %fd18;
	fma.rn.f64 	%fd20, %fd12, %fd18, %fd19;
	mul.f64 	%fd21, %fd20, %fd20;
	fma.rn.f64 	%fd22, %fd21, 0d3EB0F5FF7D2CAFE2, 0d3ED0F5D241AD3B5A;
	fma.rn.f64 	%fd23, %fd22, %fd21, 0d3EF3B20A75488A3F;
	fma.rn.f64 	%fd24, %fd23, %fd21, 0d3F1745CDE4FAECD5;
	fma.rn.f64 	%fd25, %fd24, %fd21, 0d3F3C71C7258A578B;
	fma.rn.f64 	%fd26, %fd25, %fd21, 0d3F6249249242B910;
	fma.rn.f64 	%fd27, %fd26, %fd21, 0d3F89999999999DFB;
	sub.f64 	%fd28, %fd12, %fd20;
	add.f64 	%fd29, %fd28, %fd28;
	neg.f64 	%fd30, %fd20;
	fma.rn.f64 	%fd31, %fd30, %fd12, %fd29;
	mul.f64 	%fd32, %fd18, %fd31;
	fma.rn.f64 	%fd33, %fd21, %fd27, 0d3FB5555555555555;
	mov.f64 	%fd34, 0d3FB5555555555555;
	sub.f64 	%fd35, %fd34, %fd33;
	fma.rn.f64 	%fd36, %fd21, %fd27, %fd35;
	add.f64 	%fd37, %fd36, 0dBC46A4CB00B9E7B0;
	add.f64 	%fd38, %fd33, %fd37;
	sub.f64 	%fd39, %fd33, %fd38;
	add.f64 	%fd40, %fd37, %fd39;
	mul.rn.f64 	%fd41, %fd20, %fd20;
	neg.f64 	%fd42, %fd41;
	fma.rn.f64 	%fd43, %fd20, %fd20, %fd42;
	{
	.reg .b32 %temp; 
	mov.b64 	{%r22, %temp}, %fd32;
	}
	{
	.reg .b32 %temp; 
	mov.b64 	{%temp, %r23}, %fd32;
	}
	add.s32 	%r24, %r23, 1048576;
	mov.b64 	%fd44, {%r22, %r24};
	fma.rn.f64 	%fd45, %fd20, %fd44, %fd43;
	mul.rn.f64 	%fd46, %fd41, %fd20;
	neg.f64 	%fd47, %fd46;
	fma.rn.f64 	%fd48, %fd41, %fd20, %fd47;
	fma.rn.f64 	%fd49, %fd41, %fd32, %fd48;
	fma.rn.f64 	%fd50, %fd45, %fd20, %fd49;
	mul.rn.f64 	%fd51, %fd38, %fd46;
	neg.f64 	%fd52, %fd51;
	fma.rn.f64 	%fd53, %fd38, %fd46, %fd52;
	fma.rn.f64 	%fd54, %fd38, %fd50, %fd53;
	fma.rn.f64 	%fd55, %fd40, %fd46, %fd54;
	add.f64 	%fd56, %fd51, %fd55;
	sub.f64 	%fd57, %fd51, %fd56;
	add.f64 	%fd58, %fd55, %fd57;
	add.f64 	%fd59, %fd20, %fd56;
	sub.f64 	%fd60, %fd20, %fd59;
	add.f64 	%fd61, %fd56, %fd60;
	add.f64 	%fd62, %fd58, %fd61;
	add.f64 	%fd63, %fd32, %fd62;
	add.f64 	%fd64, %fd59, %fd63;
	sub.f64 	%fd65, %fd59, %fd64;
	add.f64 	%fd66, %fd63, %fd65;
	xor.b32  	%r25, %r45, -2147483648;
	mov.b32 	%r26, 1127219200;
	mov.b64 	%fd67, {%r25, %r26};
	mov.b32 	%r27, -2147483648;
	mov.b64 	%fd68, {%r27, %r26};
	sub.f64 	%fd69, %fd67, %fd68;
	fma.rn.f64 	%fd70, %fd69, 0d3FE62E42FEFA39EF, %fd64;
	fma.rn.f64 	%fd71, %fd69, 0dBFE62E42FEFA39EF, %fd70;
	sub.f64 	%fd72, %fd71, %fd64;
	sub.f64 	%fd73, %fd66, %fd72;
	fma.rn.f64 	%fd74, %fd69, 0d3C7ABC9E3B39803F, %fd73;
	add.f64 	%fd75, %fd70, %fd74;
	sub.f64 	%fd76, %fd70, %fd75;
	add.f64 	%fd77, %fd74, %fd76;
	mov.f64 	%fd78, 0d4018000000000000;
	{
	.reg .b32 %temp; 
	mov.b64 	{%temp, %r28}, %fd78;
	}
	{
	.reg .b32 %temp; 
	mov.b64 	{%r29, %temp}, %fd78;
	}
	shl.b32 	%r30, %r28, 1;
	setp.gt.u32 	%p3, %r30, -33554433;
	and.b32  	%r31, %r28, -15728641;
	selp.b32 	%r32, %r31, %r28, %p3;
	mov.b64 	%fd79, {%r29, %r32};
	mul.rn.f64 	%fd80, %fd75, %fd79;
	neg.f64 	%fd81, %fd80;
	fma.rn.f64 	%fd82, %fd75, %fd79, %fd81;
	fma.rn.f64 	%fd83, %fd77, %fd79, %fd82;
	add.f64 	%fd4, %fd80, %fd83;
	sub.f64 	%fd84, %fd80, %fd4;
	add.f64 	%fd5, %fd83, %fd84;
	fma.rn.f64 	%fd85, %fd4, 0d3FF71547652B82FE, 0d4338000000000000;
	{
	.reg .b32 %temp; 
	mov.b64 	{%r5, %temp}, %fd85;
	}
	mov.f64 	%fd86, 0dC338000000000000;
	add.rn.f64 	%fd87, %fd85, %fd86;
	fma.rn.f64 	%fd88, %fd87, 0dBFE62E42FEFA39EF, %fd4;
	fma.rn.f64 	%fd89, %fd87, 0dBC7ABC9E3B39803F, %fd88;
	fma.rn.f64 	%fd90, %fd89, 0d3E5ADE1569CE2BDF, 0d3E928AF3FCA213EA;
	fma.rn.f64 	%fd91, %fd90, %fd89, 0d3EC71DEE62401315;
	fma.rn.f64 	%fd92, %fd91, %fd89, 0d3EFA01997C89EB71;
	fma.rn.f64 	%fd93, %fd92, %fd89, 0d3F2A01A014761F65;
	fma.rn.f64 	%fd94, %fd93, %fd89, 0d3F56C16C1852B7AF;
	fma.rn.f64 	%fd95, %fd94, %fd89, 0d3F81111111122322;
	fma.rn.f64 	%fd96, %fd95, %fd89, 0d3FA55555555502A1;
	fma.rn.f64 	%fd97, %fd96, %fd89, 0d3FC5555555555511;
	fma.rn.f64 	%fd98, %fd97, %fd89, 0d3FE000000000000B;
	fma.rn.f64 	%fd99, %fd98, %fd89, 0d3FF0000000000000;
	fma.rn.f64 	%fd100, %fd99, %fd89, 0d3FF0000000000000;
	{
	.reg .b32 %temp; 
	mov.b64 	{%r6, %temp}, %fd100;
	}
	{
	.reg .b32 %temp; 
	mov.b64 	{%temp, %r7}, %fd100;
	}
	shl.b32 	%r33, %r5, 20;
	add.s32 	%r34, %r33, %r7;
	mov.b64 	%fd108, {%r6, %r34};
	{
	.reg .b32 %temp; 
	mov.b64 	{%temp, %r35}, %fd4;
	}
	mov.b32 	%f2, %r35;
	abs.f32 	%f1, %f2;
	setp.lt.f32 	%p4, %f1, 0f4086232B;
	@%p4 bra 	$L__BB1_5;
	setp.lt.f64 	%p5, %fd4, 0d0000000000000000;
	add.f64 	%fd101, %fd4, 0d7FF0000000000000;
	selp.f64 	%fd108, 0d0000000000000000, %fd101, %p5;
	setp.geu.f32 	%p6, %f1, 0f40874800;
	@%p6 bra 	$L__BB1_5;
	shr.u32 	%r36, %r5, 31;
	add.s32 	%r37, %r5, %r36;
	shr.s32 	%r38, %r37, 1;
	shl.b32 	%r39, %r38, 20;
	add.s32 	%r40, %r7, %r39;
	mov.b64 	%fd102, {%r6, %r40};
	sub.s32 	%r41, %r5, %r38;
	shl.b32 	%r42, %r41, 20;
	add.s32 	%r43, %r42, 1072693248;
	mov.b32 	%r44, 0;
	mov.b64 	%fd103, {%r44, %r43};
	mul.f64 	%fd108, %fd103, %fd102;
$L__BB1_5:
	abs.f64 	%fd104, %fd108;
	setp.eq.f64 	%p7, %fd104, 0d7FF0000000000000;
	fma.rn.f64 	%fd105, %fd108, %fd5, %fd108;
	selp.f64 	%fd106, %fd108, %fd105, %p7;
	st.param.f64 	[func_retval0], %fd106;
	ret;

}


// ===== COMPILED SASS (sm_100) =====

	.target	sm_100

	.elftype	@"ET_EXEC"


//--------------------- .note.nv.tkinfo           --------------------------
	.section	.note.nv.tkinfo,"",@"SHT_NOTE"
	.sectionflags	@"SHF_NOTE_NV_TKINFO"
	.tkinfo
        /*0018*/ 	.word	0x00000002
        /*0030*/ 	.string	""
        /*0030*/ 	.string	"ptxas"
        /*0030*/ 	.string	"Cuda compilation tools, release 13.0, V13.0.88"
        /*0030*/ 	.string	"Build cuda_13.0.r13.0/compiler.36424714_0"
        /*0030*/ 	.string	"-arch sm_100 -m 64 "



//--------------------- .note.nv.cuinfo           --------------------------
	.section	.note.nv.cuinfo,"",@"SHT_NOTE"
	.sectionflags	@"SHF_NOTE_NV_CUINFO"
        /*0018*/ 	.short	0x0002
        /*001a*/ 	.short	0x0064
        /*001c*/ 	.short	0x0082
	.zero		2


//--------------------- .nv.info                  --------------------------
	.section	.nv.info,"",@"SHT_CUDA_INFO"
	.align	4


	//----- nvinfo : EIATTR_REGCOUNT
	.align		4
        /*0000*/ 	.byte	0x04, 0x2f
        /*0002*/ 	.short	(.L_10 - .L_9)
	.align		4
.L_9:
        /*0004*/ 	.word	index@(_Z16generate_datasetPiiP17curandStateXORWOW)
        /*0008*/ 	.word	0x00000020


	//----- nvinfo : EIATTR_FRAME_SIZE
	.align		4
.L_10:
        /*000c*/ 	.byte	0x04, 0x11
        /*000e*/ 	.short	(.L_12 - .L_11)
	.align		4
.L_11:
        /*0010*/ 	.word	index@($_Z16generate_datasetPiiP17curandStateXORWOW$__internal_accurate_pow)
        /*0014*/ 	.word	0x00000000


	//----- nvinfo : EIATTR_FRAME_SIZE
	.align		4
.L_12:
        /*0018*/ 	.byte	0x04, 0x11
        /*001a*/ 	.short	(.L_14 - .L_13)
	.align		4
.L_13:
        /*001c*/ 	.word	index@(_Z16generate_datasetPiiP17curandStateXORWOW)
        /*0020*/ 	.word	0x00000000


	//----- nvinfo : EIATTR_MIN_STACK_SIZE
	.align		4
.L_14:
        /*0024*/ 	.byte	0x04, 0x12
        /*0026*/ 	.short	(.L_16 - .L_15)
	.align		4
.L_15:
        /*0028*/ 	.word	index@(_Z16generate_datasetPiiP17curandStateXORWOW)
        /*002c*/ 	.word	0x00000000
.L_16:


//--------------------- .nv.compat                --------------------------
	.section	.nv.compat,"",@"SHT_CUDA_COMPAT_INFO"
	.align	4
        /*0000*/ 	.byte	0x02, 0x09, 0x00, 0x00, 0x02, 0x02, 0x01, 0x00, 0x02, 0x05, 0x05, 0x00, 0x03, 0x07, 0x01, 0x01
        /*0010*/ 	.byte	0x02, 0x03, 0x00, 0x00, 0x02, 0x06, 0x01, 0x00, 0x04, 0x0b, 0x08, 0x00, 0x01, 0x00, 0x00, 0x00
        /*0020*/ 	.byte	0x00, 0x00, 0x00, 0x00


//--------------------- .nv.info._Z16generate_datasetPiiP17curandStateXORWOW --------------------------
	.section	.nv.info._Z16generate_datasetPiiP17curandStateXORWOW,"",@"SHT_CUDA_INFO"
	.sectionflags	@""
	.align	4


	//----- nvinfo : EIATTR_CUDA_API_VERSION
	.align		4
        /*0000*/ 	.byte	0x04, 0x37
        /*0002*/ 	.short	(.L_18 - .L_17)
.L_17:
        /*0004*/ 	.word	0x00000082


	//----- nvinfo : EIATTR_KPARAM_INFO
	.align		4
.L_18:
        /*0008*/ 	.byte	0x04, 0x17
        /*000a*/ 	.short	(.L_20 - .L_19)
.L_19:
        /*000c*/ 	.word	0x00000000
        /*0010*/ 	.short	0x0002
        /*0012*/ 	.short	0x0010
        /*0014*/ 	.byte	0x00, 0xf5, 0x21, 0x00


	//----- nvinfo : EIATTR_KPARAM_INFO
	.align		4
.L_20:
        /*0018*/ 	.byte	0x04, 0x17
        /*001a*/ 	.short	(.L_22 - .L_21)
.L_21:
        /*001c*/ 	.word	0x00000000
        /*0020*/ 	.short	0x0001
        /*0022*/ 	.short	0x0008
        /*0024*/ 	.byte	0x00, 0xf0, 0x11, 0x00


	//----- nvinfo : EIATTR_KPARAM_INFO
	.align		4
.L_22:
        /*0028*/ 	.byte	0x04, 0x17
        /*002a*/ 	.short	(.L_24 - .L_23)
.L_23:
        /*002c*/ 	.word	0x00000000
        /*0030*/ 	.short	0x0000
        /*0032*/ 	.short	0x0000
        /*0034*/ 	.byte	0x00, 0xf5, 0x21, 0x00


	//----- nvinfo : EIATTR_SPARSE_MMA_MASK
	.align		4
.L_24:
        /*0038*/ 	.byte	0x03, 0x50
        /*003a*/ 	.short	0x0000


	//----- nvinfo : EIATTR_MAXREG_COUNT
	.align		4
        /*003c*/ 	.byte	0x03, 0x1b
        /*003e*/ 	.short	0x00ff


	//----- nvinfo : EIATTR_MERCURY_ISA_VERSION
	.align		4
        /*0040*/ 	.byte	0x03, 0x5f
        /*0042*/ 	.short	0x0101


	//----- nvinfo : EIATTR_VRC_CTA_INIT_COUNT
	.align		4
        /*0044*/ 	.byte	0x02, 0x4a
	.zero		1
	.zero		1


	//----- nvinfo : EIATTR_EXIT_INSTR_OFFSETS
	.align		4
        /*0048*/ 	.byte	0x04, 0x1c
        /*004a*/ 	.short	(.L_26 - .L_25)


	//   ....[0]....
.L_25:
        /*004c*/ 	.word	0x000011b0


	//----- nvinfo : EIATTR_CRS_STACK_SIZE
	.align		4
.L_26:
        /*0050*/ 	.byte	0x04, 0x1e
        /*0052*/ 	.short	(.L_28 - .L_27)
.L_27:
        /*0054*/ 	.word	0x00000000


	//----- nvinfo : EIATTR_CBANK_PARAM_SIZE
	.align		4
.L_28:
        /*0058*/ 	.byte	0x03, 0x19
        /*005a*/ 	.short	0x0018


	//----- nvinfo : EIATTR_PARAM_CBANK
	.align		4
        /*005c*/ 	.byte	0x04, 0x0a
        /*005e*/ 	.short	(.L_30 - .L_29)
	.align		4
.L_29:
        /*0060*/ 	.word	index@(.nv.constant0._Z16generate_datasetPiiP17curandStateXORWOW)
        /*0064*/ 	.short	0x0380
        /*0066*/ 	.short	0x0018


	//----- nvinfo : EIATTR_SW_WAR
	.align		4
.L_30:
        /*0068*/ 	.byte	0x04, 0x36
        /*006a*/ 	.short	(.L_32 - .L_31)
.L_31:
        /*006c*/ 	.word	0x00000008
.L_32:


//--------------------- .nv.callgraph             --------------------------
	.section	.nv.callgraph,"",@"SHT_CUDA_CALLGRAPH"
	.align	4
	.sectionentsize	8
	.align		4
        /*0000*/ 	.word	0x00000000
	.align		4
        /*0004*/ 	.word	0xffffffff
	.align		4
        /*0008*/ 	.word	0x00000000
	.align		4
        /*000c*/ 	.word	0xfffffffe
	.align		4
        /*0010*/ 	.word	0x00000000
	.align		4
        /*0014*/ 	.word	0xfffffffd
	.align		4
        /*0018*/ 	.word	0x00000000
	.align		4
        /*001c*/ 	.word	0xfffffffc


//--------------------- .nv.constant4             --------------------------
	.section	.nv.constant4,"a",@progbits
	.align	8
	.align		8
.nv.constant4:
        /*0000*/ 	.dword	precalc_xorwow_matrix
	.align		8
        /*0008*/ 	.dword	precalc_xorwow_offset_matrix
	.align		8
        /*0010*/ 	.dword	mrg32k3aM1
	.align		8
        /*0018*/ 	.dword	mrg32k3aM2
	.align		8
        /*0020*/ 	.dword	mrg32k3aM1SubSeq
	.align		8
        /*0028*/ 	.dword	mrg32k3aM2SubSeq
	.align		8
        /*0030*/ 	.dword	mrg32k3aM1Seq
	.align		8
        /*0038*/ 	.dword	mrg32k3aM2Seq


//--------------------- .nv.constant3             --------------------------
	.section	.nv.constant3,"a",@progbits
	.align	8
.nv.constant3:
	.type		__cr_lgamma_table,@object
	.size		__cr_lgamma_table,(.L_8 - __cr_lgamma_table)
__cr_lgamma_table:
        /*0000*/ 	.byte	0x00, 0x00, 0x00, 0x00, 0x00, 0x00, 0x00, 0x00, 0x00, 0x00, 0x00, 0x00, 0x00, 0x00, 0x00, 0x00
        /*0010*/ 	.byte	0xef, 0x39, 0xfa, 0xfe, 0x42, 0x2e, 0xe6, 0x3f, 0x02, 0x20, 0x2a, 0xfa, 0x0b, 0xab, 0xfc, 0x3f
        /*0020*/ 	.byte	0xf9, 0x2c, 0x92, 0x7c, 0xa7, 0x6c, 0x09, 0x40, 0xc9, 0x79, 0x44, 0x3c, 0x64, 0x26, 0x13, 0x40
        /*0030*/ 	.byte	0xca, 0x01, 0xcf, 0x3a, 0x27, 0x51, 0x1a, 0x40, 0x30, 0xcc, 0x2d, 0xf3, 0xe1, 0x0c, 0x21, 0x40
        /*0040*/ 	.byte	0x0d, 0xb7, 0xfc, 0x82, 0x8e, 0x35, 0x25, 0x40
.L_8:


//--------------------- .text._Z16generate_datasetPiiP17curandStateXORWOW --------------------------
	.section	.text._Z16generate_datasetPiiP17curandStateXORWOW,"ax",@progbits
	.align	128
        .global         _Z16generate_datasetPiiP17curandStateXORWOW
        .type           _Z16generate_datasetPiiP17curandStateXORWOW,@function
        .size           _Z16generate_datasetPiiP17curandStateXORWOW,(.L_x_11 - _Z16generate_datasetPiiP17curandStateXORWOW)
        .other          _Z16generate_datasetPiiP17curandStateXORWOW,@"STO_CUDA_ENTRY STV_DEFAULT"
_Z16generate_datasetPiiP17curandStateXORWOW:
.text._Z16generate_datasetPiiP17curandStateXORWOW:
[----:B------:R-:W-:Y:S08]  /*0000*/  LDC R1, c[0x0][0x37c] ;  /* 0x0000df00ff017b82 */ /* 0x000ff00000000800 */
[----:B------:R-:W0:Y:S01]  /*0010*/  LDC R4, c[0x0][0x388] ;  /* 0x0000e200ff047b82 */ /* 0x000e220000000800 */
[----:B------:R-:W1:Y:S01]  /*0020*/  S2R R0, SR_CTAID.X ;  /* 0x0000000000007919 */ /* 0x000e620000002500 */
[----:B------:R-:W1:Y:S01]  /*0030*/  LDCU UR6, c[0x0][0x360] ;  /* 0x00006c00ff0677ac */ /* 0x000e620008000800 */
[----:B------:R-:W-:Y:S01]  /*0040*/  IMAD.MOV.U32 R5, RZ, RZ, -0x266e14b1 ;  /* 0xd991eb4fff057424 */ /* 0x000fe200078e00ff */
[----:B------:R-:W-:Y:S01]  /*0050*/  BSSY.RECONVERGENT B0, `(.L_x_0) ;  /* 0x00000f0000007945 */ /* 0x000fe20003800200 */
[----:B------:R-:W1:Y:S01]  /*0060*/  S2R R3, SR_TID.X ;  /* 0x0000000000037919 */ /* 0x000e620000002100 */
[----:B------:R-:W2:Y:S02]  /*0070*/  LDCU.64 UR4, c[0x0][0x358] ;  /* 0x00006b00ff0477ac */ /* 0x000ea40008000a00 */
[----:B------:R-:W3:Y:S01]  /*0080*/  LDC.64 R8, c[0x0][0x390] ;  /* 0x0000e400ff087b82 */ /* 0x000ee20000000a00 */
[----:B0-----:R-:W-:-:S02]  /*0090*/  LOP3.LUT R2, R4, 0xaad26b49, RZ, 0x3c, !PT ;  /* 0xaad26b4904027812 */ /* 0x001fc400078e3cff */
[----:B------:R-:W-:-:S03]  /*00a0*/  ISETP.GT.AND P0, PT, R4, -0x1, PT ;  /* 0xffffffff0400780c */ /* 0x000fc60003f04270 */
[----:B------:R-:W-:Y:S01]  /*00b0*/  IMAD R2, R2, 0x4182bed5, RZ ;  /* 0x4182bed502027824 */ /* 0x000fe200078e02ff */
[----:B------:R-:W-:-:S03]  /*00c0*/  SEL R5, R5, 0x8bf16996, P0 ;  /* 0x8bf1699605057807 */ /* 0x000fc60000000000 */
[C---:B------:R-:W-:Y:S01]  /*00d0*/  VIADD R7, R2.reuse, 0x75bcd15 ;  /* 0x075bcd1502077836 */ /* 0x040fe20000000000 */
[----:B------:R-:W-:Y:S01]  /*00e0*/  LOP3.LUT R4, R2, 0x159a55e5, RZ, 0x3c, !PT ;  /* 0x159a55e502047812 */ /* 0x000fe200078e3cff */
[C---:B------:R-:W-:Y:S01]  /*00f0*/  VIADD R13, R5.reuse, 0x1f123bb5 ;  /* 0x1f123bb5050d7836 */ /* 0x040fe20000000000 */
[C---:B------:R-:W-:Y:S01]  /*0100*/  IADD3 R6, PT, PT, R5.reuse, 0x64f0c9, R2 ;  /* 0x0064f0c905067810 */ /* 0x040fe20007ffe002 */
[----:B-1----:R-:W-:Y:S01]  /*0110*/  IMAD R0, R0, UR6, R3 ;  /* 0x0000000600007c24 */ /* 0x002fe2000f8e0203 */
[----:B------:R-:W-:Y:S01]  /*0120*/  LOP3.LUT R10, R5, 0x5491333, RZ, 0x3c, !PT ;  /* 0x05491333050a7812 */ /* 0x000fe200078e3cff */
[----:B------:R-:W-:Y:S02]  /*0130*/  VIADD R3, R2, 0x583f19 ;  /* 0x00583f1902037836 */ /* 0x000fe40000000000 */
[C---:B---3--:R-:W-:Y:S01]  /*0140*/  IMAD.WIDE.U32 R8, R0.reuse, 0x30, R8 ;  /* 0x0000003000087825 */ /* 0x048fe200078e0008 */
[----:B------:R-:W-:-:S03]  /*0150*/  ISETP.NE.AND P0, PT, R0, RZ, PT ;  /* 0x000000ff0000720c */ /* 0x000fc60003f05270 */
[----:B------:R-:W-:Y:S01]  /*0160*/  IMAD.MOV.U32 R12, RZ, RZ, R4 ;  /* 0x000000ffff0c7224 */ /* 0x000fe200078e0004 */
[----:B--2---:R0:W-:Y:S01]  /*0170*/  STG.E.64 desc[UR4][R8.64], R6 ;  /* 0x0000000608007986 */ /* 0x0041e2000c101b04 */
[----:B------:R-:W-:-:S03]  /*0180*/  IMAD.MOV.U32 R11, RZ, RZ, R3 ;  /* 0x000000ffff0b7224 */ /* 0x000fc600078e0003 */
[----:B------:R0:W-:Y:S04]  /*0190*/  STG.E.64 desc[UR4][R8.64+0x8], R12 ;  /* 0x0000080c08007986 */ /* 0x0001e8000c101b04 */
[----:B------:R0:W-:Y:S01]  /*01a0*/  STG.E.64 desc[UR4][R8.64+0x10], R10 ;  /* 0x0000100a08007986 */ /* 0x0001e2000c101b04 */
[----:B------:R-:W-:Y:S05]  /*01b0*/  @!P0 BRA `(.L_x_1) ;  /* 0x0000000c00648947 */ /* 0x000fea0003800000 */
[----:B------:R-:W-:Y:S01]  /*01c0*/  BSSY.RECONVERGENT B1, `(.L_x_2) ;  /* 0x00000d5000017945 */ /* 0x000fe20003800200 */
[----:B0-----:R-:W-:Y:S02]  /*01d0*/  IMAD.MOV.U32 R10, RZ, RZ, RZ ;  /* 0x000000ffff0a7224 */ /* 0x001fe400078e00ff */
[----:B------:R-:W-:Y:S02]  /*01e0*/  IMAD.MOV.U32 R11, RZ, RZ, R0 ;  /* 0x000000ffff0b7224 */ /* 0x000fe400078e0000 */
[----:B------:R-:W-:-:S07]  /*01f0*/  IMAD.MOV.U32 R12, RZ, RZ, RZ ;  /* 0x000000ffff0c7224 */ /* 0x000fce00078e00ff */
.L_x_8:
[----:B0-----:R-:W-:Y:S01]  /*0200*/  LOP3.LUT R2, R11, 0x3, RZ, 0xc0, !PT ;  /* 0x000000030b027812 */ /* 0x001fe200078ec0ff */
[----:B------:R-:W-:Y:S03]  /*0210*/  BSSY.RECONVERGENT B2, `(.L_x_3) ;  /* 0x00000c9000027945 */ /* 0x000fe60003800200 */
[----:B------:R-:W-:-:S04]  /*0220*/  ISETP.NE.U32.AND P0, PT, R2, RZ, PT ;  /* 0x000000ff0200720c */ /* 0x000fc80003f05070 */
[----:B------:R-:W-:-:S13]  /*0230*/  ISETP.NE.AND.EX P0, PT, RZ, RZ, PT, P0 ;  /* 0x000000ffff00720c */ /* 0x000fda0003f05300 */
[----:B------:R-:W-:Y:S05]  /*0240*/  @!P0 BRA `(.L_x_4) ;  /* 0x0000000c00148947 */ /* 0x000fea0003800000 */
[----:B------:R-:W0:Y:S01]  /*0250*/  LDC.64 R6, c[0x4][RZ] ;  /* 0x01000000ff067b82 */ /* 0x000e220000000a00 */
[----:B------:R-:W-:Y:S02]  /*0260*/  IMAD.MOV.U32 R13, RZ, RZ, RZ ;  /* 0x000000ffff0d7224 */ /* 0x000fe400078e00ff */
[----:B0-----:R-:W-:-:S07]  /*0270*/  IMAD.WIDE.U32 R6, R10, 0xc80, R6 ;  /* 0x00000c800a067825 */ /* 0x001fce00078e0006 */
.L_x_7:
[----:B0-----:R-:W-:Y:S02]  /*0280*/  CS2R R14, SRZ ;  /* 0x00000000000e7805 */ /* 0x001fe4000001ff00 */
[----:B------:R-:W-:Y:S02]  /*0290*/  CS2R R2, SRZ ;  /* 0x0000000000027805 */ /* 0x000fe4000001ff00 */
[----:B------:R-:W-:-:S07]  /*02a0*/  CS2R R4, SRZ ;  /* 0x0000000000047805 */ /* 0x000fce000001ff00 */
.L_x_6:
[----:B------:R-:W0:Y:S02]  /*02b0*/  LDC.64 R8, c[0x0][0x390] ;  /* 0x0000e400ff087b82 */ /* 0x000e240000000a00 */
[----:B0-----:R-:W-:-:S04]  /*02c0*/  IMAD.WIDE.U32 R8, R0, 0x30, R8 ;  /* 0x0000003000087825 */ /* 0x001fc800078e0008 */
[----:B------:R-:W-:-:S05]  /*02d0*/  IMAD.WIDE.U32 R8, R15, 0x4, R8 ;  /* 0x000000040f087825 */ /* 0x000fca00078e0008 */
[----:B------:R0:W5:Y:S01]  /*02e0*/  LDG.E R16, desc[UR4][R8.64+0x4] ;  /* 0x0000040408107981 */ /* 0x000162000c1e1900 */
[----:B------:R-:W-:-:S07]  /*02f0*/  IMAD.MOV.U32 R17, RZ, RZ, RZ ;  /* 0x000000ffff117224 */ /* 0x000fce00078e00ff */
.L_x_5:
[----:B-----5:R-:W-:Y:S01]  /*0300*/  SHF.R.U32.HI R22, RZ, R17, R16 ;  /* 0x00000011ff167219 */ /* 0x020fe20000011610 */
[----:B0-----:R-:W-:-:S03]  /*0310*/  IMAD.SHL.U32 R8, R15, 0x20, RZ ;  /* 0x000000200f087824 */ /* 0x001fc600078e00ff */
[----:B------:R-:W-:Y:S01]  /*0320*/  LOP3.LUT R9, R22, 0x1, RZ, 0xc0, !PT ;  /* 0x0000000116097812 */ /* 0x000fe200078ec0ff */
[----:B------:R-:W-:-:S03]  /*0330*/  IMAD.IADD R8, R8, 0x1, R17 ;  /* 0x0000000108087824 */ /* 0x000fc600078e0211 */
[----:B------:R-:W-:Y:S01]  /*0340*/  ISETP.NE.U32.AND P0, PT, R9, 0x1, PT ;  /* 0x000000010900780c */ /* 0x000fe20003f05070 */
[----:B------:R-:W-:-:S03]  /*0350*/  IMAD R9, R8, 0x5, RZ ;  /* 0x0000000508097824 */ /* 0x000fc600078e02ff */
[----:B------:R-:W-:Y:S01]  /*0360*/  R2P PR, R22, 0x7e ;  /* 0x0000007e16007804 */ /* 0x000fe20000000000 */
[----:B------:R-:W-:-:S08]  /*0370*/  IMAD.WIDE.U32 R8, R9, 0x4, R6 ;  /* 0x0000000409087825 */ /* 0x000fd000078e0006 */
[----:B------:R-:W2:Y:S04]  /*0380*/  @!P0 LDG.E R19, desc[UR4][R8.64] ;  /* 0x0000000408138981 */ /* 0x000ea8000c1e1900 */
[----:B------:R-:W3:Y:S04]  /*0390*/  @P1 LDG.E R21, desc[UR4][R8.64+0x14] ;  /* 0x0000140408151981 */ /* 0x000ee8000c1e1900 */
[----:B------:R-:W4:Y:S04]  /*03a0*/  @!P0 LDG.E R18, desc[UR4][R8.64+0x10] ;  /* 0x0000100408128981 */ /* 0x000f28000c1e1900 */
[----:B------:R-:W4:Y:S04]  /*03b0*/  @P2 LDG.E R23, desc[UR4][R8.64+0x28] ;  /* 0x0000280408172981 */ /* 0x000f28000c1e1900 */
[----:B------:R-:W4:Y:S04]  /*03c0*/  @P1 LDG.E R20, desc[UR4][R8.64+0x24] ;  /* 0x0000240408141981 */ /* 0x000f28000c1e1900 */
[----:B------:R-:W4:Y:S04]  /*03d0*/  @P3 LDG.E R25, desc[UR4][R8.64+0x3c] ;  /* 0x00003c0408193981 */ /* 0x000f28000c1e1900 */
[----:B------:R-:W4:Y:S04]  /*03e0*/  @P2 LDG.E R24, desc[UR4][R8.64+0x38] ;  /* 0x0000380408182981 */ /* 0x000f28000c1e1900 */
[----:B------:R-:W4:Y:S04]  /*03f0*/  @P4 LDG.E R27, desc[UR4][R8.64+0x50] ;  /* 0x00005004081b4981 */ /* 0x000f28000c1e1900 */
[----:B------:R-:W4:Y:S01]  /*0400*/  @P5 LDG.E R29, desc[UR4][R8.64+0x64] ;  /* 0x00006404081d5981 */ /* 0x000f22000c1e1900 */
[----:B--2---:R-:W-:-:S03]  /*0410*/  @!P0 LOP3.LUT R14, R14, R19, RZ, 0x3c, !PT ;  /* 0x000000130e0e8212 */ /* 0x004fc600078e3cff */
[----:B------:R-:W2:Y:S01]  /*0420*/  @!P0 LDG.E R19, desc[UR4][R8.64+0x4] ;  /* 0x0000040408138981 */ /* 0x000ea2000c1e1900 */
[----:B---3--:R-:W-:-:S03]  /*0430*/  @P1 LOP3.LUT R14, R14, R21, RZ, 0x3c, !PT ;  /* 0x000000150e0e1212 */ /* 0x008fc600078e3cff */
[----:B------:R-:W3:Y:S01]  /*0440*/  @!P0 LDG.E R21, desc[UR4][R8.64+0xc] ;  /* 0x00000c0408158981 */ /* 0x000ee2000c1e1900 */
[----:B----4-:R-:W-:-:S03]  /*0450*/  @!P0 LOP3.LUT R3, R3, R18, RZ, 0x3c, !PT ;  /* 0x0000001203038212 */ /* 0x010fc600078e3cff */
[----:B------:R-:W4:Y:S01]  /*0460*/  @!P0 LDG.E R18, desc[UR4][R8.64+0x8] ;  /* 0x0000080408128981 */ /* 0x000f22000c1e1900 */
[----:B------:R-:W-:-:S03]  /*0470*/  @P2 LOP3.LUT R14, R14, R23, RZ, 0x3c, !PT ;  /* 0x000000170e0e2212 */ /* 0x000fc600078e3cff */
[----:B------:R-:W4:Y:S01]  /*0480*/  @P1 LDG.E R23, desc[UR4][R8.64+0x18] ;  /* 0x0000180408171981 */ /* 0x000f22000c1e1900 */
[----:B------:R-:W-:-:S03]  /*0490*/  @P1 LOP3.LUT R3, R3, R20, RZ, 0x3c, !PT ;  /* 0x0000001403031212 */ /* 0x000fc600078e3cff */
[----:B------:R-:W4:Y:S01]  /*04a0*/  @P1 LDG.E R20, desc[UR4][R8.64+0x1c] ;  /* 0x00001c0408141981 */ /* 0x000f22000c1e1900 */
[----:B------:R-:W-:-:S03]  /*04b0*/  @P3 LOP3.LUT R14, R14, R25, RZ, 0x3c, !PT ;  /* 0x000000190e0e3212 */ /* 0x000fc600078e3cff */
[----:B------:R-:W4:Y:S01]  /*04c0*/  @P1 LDG.E R25, desc[UR4][R8.64+0x20] ;  /* 0x0000200408191981 */ /* 0x000f22000c1e1900 */
[----:B------:R-:W-:-:S03]  /*04d0*/  @P2 LOP3.LUT R3, R3, R24, RZ, 0x3c, !PT ;  /* 0x0000001803032212 */ /* 0x000fc600078e3cff */
[----:B------:R-:W4:Y:S01]  /*04e0*/  @P3 LDG.E R24, desc[UR4][R8.64+0x4c] ;  /* 0x00004c0408183981 */ /* 0x000f22000c1e1900 */
[----:B--2---:R-:W-:-:S03]  /*04f0*/  @!P0 LOP3.LUT R4, R4, R19, RZ, 0x3c, !PT ;  /* 0x0000001304048212 */ /* 0x004fc600078e3cff */
[----:B------:R-:W2:Y:S01]  /*0500*/  @P2 LDG.E R19, desc[UR4][R8.64+0x2c] ;  /* 0x00002c0408132981 */ /* 0x000ea2000c1e1900 */
[----:B---3--:R-:W-:-:S03]  /*0510*/  @!P0 LOP3.LUT R2, R2, R21, RZ, 0x3c, !PT ;  /* 0x0000001502028212 */ /* 0x008fc600078e3cff */
[----:B------:R-:W3:Y:S01]  /*0520*/  @P2 LDG.E R21, desc[UR4][R8.64+0x34] ;  /* 0x0000340408152981 */ /* 0x000ee2000c1e1900 */
[----:B----4-:R-:W-:-:S03]  /*0530*/  @!P0 LOP3.LUT R5, R5, R18, RZ, 0x3c, !PT ;  /* 0x0000001205058212 */ /* 0x010fc600078e3cff */
[----:B------:R-:W4:Y:S01]  /*0540*/  @P2 LDG.E R18, desc[UR4][R8.64+0x30] ;  /* 0x0000300408122981 */ /* 0x000f22000c1e1900 */
        /* <DEDUP_REMOVED lines=10> */
[----:B--2---:R-:W-:-:S03]  /*05f0*/  @P2 LOP3.LUT R4, R4, R19, RZ, 0x3c, !PT ;  /* 0x0000001304042212 */ /* 0x004fc600078e3cff */
[----:B------:R-:W2:Y:S01]  /*0600*/  @P4 LDG.E R19, desc[UR4][R8.64+0x54] ;  /* 0x0000540408134981 */ /* 0x000ea2000c1e1900 */
[----:B---3--:R-:W-:-:S03]  /*0610*/  @P2 LOP3.LUT R2, R2, R21, RZ, 0x3c, !PT ;  /* 0x0000001502022212 */ /* 0x008fc600078e3cff */
[----:B------:R-:W3:Y:S01]  /*0620*/  @P4 LDG.E R21, desc[UR4][R8.64+0x5c] ;  /* 0x00005c0408154981 */ /* 0x000ee2000c1e1900 */
[----:B----4-:R-:W-:-:S03]  /*0630*/  @P2 LOP3.LUT R5, R5, R18, RZ, 0x3c, !PT ;  /* 0x0000001205052212 */ /* 0x010fc600078e3cff */
        /* <DEDUP_REMOVED lines=9> */
[----:B------:R-:W-:Y:S02]  /*06d0*/  LOP3.LUT P0, RZ, R22, 0x80, RZ, 0xc0, !PT ;  /* 0x0000008016ff7812 */ /* 0x000fe4000780c0ff */
[----:B------:R-:W-:-:S04]  /*06e0*/  @P5 LOP3.LUT R14, R14, R29, RZ, 0x3c, !PT ;  /* 0x0000001d0e0e5212 */ /* 0x000fc800078e3cff */
[----:B------:R-:W-:-:S07]  /*06f0*/  @P6 LOP3.LUT R14, R14, R27, RZ, 0x3c, !PT ;  /* 0x0000001b0e0e6212 */ /* 0x000fce00078e3cff */
[----:B------:R-:W4:Y:S04]  /*0700*/  @P0 LDG.E R27, desc[UR4][R8.64+0x8c] ;  /* 0x00008c04081b0981 */ /* 0x000f28000c1e1900 */
        /* <DEDUP_REMOVED lines=15> */
[----:B------:R-:W-:Y:S02]  /*0800*/  @P0 LOP3.LUT R14, R14, R27, RZ, 0x3c, !PT ;  /* 0x0000001b0e0e0212 */ /* 0x000fe400078e3cff */
[----:B--2---:R-:W-:Y:S02]  /*0810*/  @P6 LOP3.LUT R4, R4, R19, RZ, 0x3c, !PT ;  /* 0x0000001304046212 */ /* 0x004fe400078e3cff */
[----:B---3--:R-:W-:Y:S02]  /*0820*/  @P6 LOP3.LUT R2, R2, R21, RZ, 0x3c, !PT ;  /* 0x0000001502026212 */ /* 0x008fe400078e3cff */
[----:B----4-:R-:W-:Y:S02]  /*0830*/  @P6 LOP3.LUT R5, R5, R18, RZ, 0x3c, !PT ;  /* 0x0000001205056212 */ /* 0x010fe400078e3cff */
[----:B------:R-:W-:Y:S02]  /*0840*/  @P0 LOP3.LUT R4, R4, R23, RZ, 0x3c, !PT ;  /* 0x0000001704040212 */ /* 0x000fe400078e3cff */
[----:B------:R-:W-:-:S02]  /*0850*/  @P6 LOP3.LUT R3, R3, R20, RZ, 0x3c, !PT ;  /* 0x0000001403036212 */ /* 0x000fc400078e3cff */
[----:B------:R-:W-:Y:S02]  /*0860*/  @P0 LOP3.LUT R2, R2, R25, RZ, 0x3c, !PT ;  /* 0x0000001902020212 */ /* 0x000fe400078e3cff */
[----:B------:R-:W-:Y:S02]  /*0870*/  @P0 LOP3.LUT R3, R3, R26, RZ, 0x3c, !PT ;  /* 0x0000001a03030212 */ /* 0x000fe400078e3cff */
[----:B------:R-:W-:Y:S02]  /*0880*/  @P0 LOP3.LUT R5, R5, R24, RZ, 0x3c, !PT ;  /* 0x0000001805050212 */ /* 0x000fe400078e3cff */
[----:B------:R-:W-:-:S13]  /*0890*/  R2P PR, R22.B1, 0x7f ;  /* 0x0000007f16007804 */ /* 0x000fda0000001000 */
[----:B------:R-:W2:Y:S04]  /*08a0*/  @P0 LDG.E R19, desc[UR4][R8.64+0xa0] ;  /* 0x0000a00408130981 */ /* 0x000ea8000c1e1900 */
[----:B------:R-:W3:Y:S04]  /*08b0*/  @P1 LDG.E R21, desc[UR4][R8.64+0xb4] ;  /* 0x0000b40408151981 */ /* 0x000ee8000c1e1900 */
[----:B------:R-:W4:Y:S04]  /*08c0*/  @P2 LDG.E R23, desc[UR4][R8.64+0xc8] ;  /* 0x0000c80408172981 */ /* 0x000f28000c1e1900 */
[----:B------:R-:W4:Y:S04]  /*08d0*/  @P0 LDG.E R20, desc[UR4][R8.64+0xa8] ;  /* 0x0000a80408140981 */ /* 0x000f28000c1e1900 */
[----:B------:R-:W4:Y:S04]  /*08e0*/  @P0 LDG.E R24, desc[UR4][R8.64+0xb0] ;  /* 0x0000b00408180981 */ /* 0x000f28000c1e1900 */
[----:B------:R-:W4:Y:S04]  /*08f0*/  @P3 LDG.E R25, desc[UR4][R8.64+0xdc] ;  /* 0x0000dc0408193981 */ /* 0x000f28000c1e1900 */
[----:B------:R-:W4:Y:S04]  /*0900*/  @P1 LDG.E R18, desc[UR4][R8.64+0xbc] ;  /* 0x0000bc0408121981 */ /* 0x000f28000c1e1900 */
        /* <DEDUP_REMOVED lines=20> */
[----:B---3--:R-:W-:Y:S02]  /*0a50*/  @P0 LOP3.LUT R2, R2, R21, RZ, 0x3c, !PT ;  /* 0x0000001502020212 */ /* 0x008fe400078e3cff */
[----:B------:R-:W-:Y:S01]  /*0a60*/  LOP3.LUT P0, RZ, R22, 0x8000, RZ, 0xc0, !PT ;  /* 0x0000800016ff7812 */ /* 0x000fe2000780c0ff */
[----:B------:R-:W3:Y:S01]  /*0a70*/  @P2 LDG.E R21, desc[UR4][R8.64+0xcc] ;  /* 0x0000cc0408152981 */ /* 0x000ee2000c1e1900 */
[----:B----4-:R-:W-:-:S03]  /*0a80*/  @P1 LOP3.LUT R4, R4, R23, RZ, 0x3c, !PT ;  /* 0x0000001704041212 */ /* 0x010fc600078e3cff */
[----:B------:R-:W4:Y:S04]  /*0a90*/  @P2 LDG.E R22, desc[UR4][R8.64+0xd0] ;  /* 0x0000d00408162981 */ /* 0x000f28000c1e1900 */
[----:B------:R-:W4:Y:S01]  /*0aa0*/  @P2 LDG.E R23, desc[UR4][R8.64+0xd4] ;  /* 0x0000d40408172981 */ /* 0x000f22000c1e1900 */
[----:B------:R-:W-:-:S03]  /*0ab0*/  @P1 LOP3.LUT R3, R3, R20, RZ, 0x3c, !PT ;  /* 0x0000001403031212 */ /* 0x000fc600078e3cff */
[----:B------:R-:W4:Y:S01]  /*0ac0*/  @P3 LDG.E R20, desc[UR4][R8.64+0xec] ;  /* 0x0000ec0408143981 */ /* 0x000f22000c1e1900 */
[----:B------:R-:W-:Y:S02]  /*0ad0*/  @P5 LOP3.LUT R14, R14, R29, RZ, 0x3c, !PT ;  /* 0x0000001d0e0e5212 */ /* 0x000fe400078e3cff */
[----:B------:R-:W-:Y:S01]  /*0ae0*/  @P2 LOP3.LUT R3, R3, R24, RZ, 0x3c, !PT ;  /* 0x0000001803032212 */ /* 0x000fe200078e3cff */
[----:B------:R-:W4:Y:S04]  /*0af0*/  @P0 LDG.E R26, desc[UR4][R8.64+0x13c] ;  /* 0x00013c04081a0981 */ /* 0x000f28000c1e1900 */
        /* <DEDUP_REMOVED lines=9> */
[----:B------:R-:W-:Y:S02]  /*0b90*/  @P2 LOP3.LUT R2, R2, R23, RZ, 0x3c, !PT ;  /* 0x0000001702022212 */ /* 0x000fe400078e3cff */
[----:B------:R-:W-:Y:S01]  /*0ba0*/  @P3 LOP3.LUT R5, R5, R18, RZ, 0x3c, !PT ;  /* 0x0000001205053212 */ /* 0x000fe200078e3cff */
[----:B------:R-:W4:Y:S01]  /*0bb0*/  @P4 LDG.E R23, desc[UR4][R8.64+0xfc] ;  /* 0x0000fc0408174981 */ /* 0x000f22000c1e1900 */
[----:B------:R-:W-:-:S03]  /*0bc0*/  @P3 LOP3.LUT R4, R4, R25, RZ, 0x3c, !PT ;  /* 0x0000001904043212 */ /* 0x000fc600078e3cff */
        /* <DEDUP_REMOVED lines=20> */
[----:B------:R-:W-:-:S05]  /*0d10*/  VIADD R17, R17, 0x10 ;  /* 0x0000001011117836 */ /* 0x000fca0000000000 */
[----:B------:R-:W-:Y:S02]  /*0d20*/  ISETP.NE.AND P1, PT, R17, 0x20, PT ;  /* 0x000000201100780c */ /* 0x000fe40003f25270 */
[----:B------:R-:W-:Y:S02]  /*0d30*/  @P5 LOP3.LUT R3, R3, R20, RZ, 0x3c, !PT ;  /* 0x0000001403035212 */ /* 0x000fe400078e3cff */
[----:B--2---:R-:W-:Y:S02]  /*0d40*/  @P5 LOP3.LUT R2, R2, R19, RZ, 0x3c, !PT ;  /* 0x0000001302025212 */ /* 0x004fe400078e3cff */
[----:B---3--:R-:W-:Y:S02]  /*0d50*/  @P6 LOP3.LUT R4, R4, R21, RZ, 0x3c, !PT ;  /* 0x0000001504046212 */ /* 0x008fe400078e3cff */
[----:B----4-:R-:W-:Y:S02]  /*0d60*/  @P6 LOP3.LUT R5, R5, R22, RZ, 0x3c, !PT ;  /* 0x0000001605056212 */ /* 0x010fe400078e3cff */
[----:B------:R-:W-:-:S02]  /*0d70*/  @P6 LOP3.LUT R2, R2, R23, RZ, 0x3c, !PT ;  /* 0x0000001702026212 */ /* 0x000fc400078e3cff */
[----:B------:R-:W-:Y:S02]  /*0d80*/  @P6 LOP3.LUT R3, R3, R18, RZ, 0x3c, !PT ;  /* 0x0000001203036212 */ /* 0x000fe400078e3cff */
[----:B------:R-:W-:Y:S02]  /*0d90*/  @P0 LOP3.LUT R5, R5, R24, RZ, 0x3c, !PT ;  /* 0x0000001805050212 */ /* 0x000fe400078e3cff */
[----:B------:R-:W-:Y:S02]  /*0da0*/  @P0 LOP3.LUT R4, R4, R25, RZ, 0x3c, !PT ;  /* 0x0000001904040212 */ /* 0x000fe400078e3cff */
[----:B------:R-:W-:Y:S02]  /*0db0*/  @P0 LOP3.LUT R3, R3, R26, RZ, 0x3c, !PT ;  /* 0x0000001a03030212 */ /* 0x000fe400078e3cff */
[----:B------:R-:W-:Y:S01]  /*0dc0*/  @P0 LOP3.LUT R2, R2, R27, RZ, 0x3c, !PT ;  /* 0x0000001b02020212 */ /* 0x000fe200078e3cff */
[----:B------:R-:W-:Y:S06]  /*0dd0*/  @P1 BRA `(.L_x_5) ;  /* 0xfffffff400481947 */ /* 0x000fec000383ffff */
[----:B------:R-:W-:-:S05]  /*0de0*/  VIADD R15, R15, 0x1 ;  /* 0x000000010f0f7836 */ /* 0x000fca0000000000 */
[----:B------:R-:W-:-:S13]  /*0df0*/  ISETP.NE.AND P0, PT, R15, 0x5, PT ;  /* 0x000000050f00780c */ /* 0x000fda0003f05270 */
[----:B------:R-:W-:Y:S05]  /*0e00*/  @P0 BRA `(.L_x_6) ;  /* 0xfffffff400280947 */ /* 0x000fea000383ffff */
[----:B------:R-:W0:Y:S01]  /*0e10*/  LDC.64 R8, c[0x0][0x390] ;  /* 0x0000e400ff087b82 */ /* 0x000e220000000a00 */
[----:B------:R-:W-:Y:S01]  /*0e20*/  VIADD R13, R13, 0x1 ;  /* 0x000000010d0d7836 */ /* 0x000fe20000000000 */
[----:B------:R-:W-:-:S04]  /*0e30*/  LOP3.LUT R16, R11, 0x3, RZ, 0xc0, !PT ;  /* 0x000000030b107812 */ /* 0x000fc800078ec0ff */
[----:B------:R-:W-:Y:S01]  /*0e40*/  ISETP.GE.U32.AND P0, PT, R13, R16, PT ;  /* 0x000000100d00720c */ /* 0x000fe20003f06070 */
[----:B0-----:R-:W-:-:S05]  /*0e50*/  IMAD.WIDE.U32 R8, R0, 0x30, R8 ;  /* 0x0000003000087825 */ /* 0x001fca00078e0008 */
[----:B------:R0:W-:Y:S04]  /*0e60*/  STG.E desc[UR4][R8.64+0x4], R14 ;  /* 0x0000040e08007986 */ /* 0x0001e8000c101904 */
[----:B------:R0:W-:Y:S04]  /*0e70*/  STG.E.64 desc[UR4][R8.64+0x8], R4 ;  /* 0x0000080408007986 */ /* 0x0001e8000c101b04 */
[----:B------:R0:W-:Y:S01]  /*0e80*/  STG.E.64 desc[UR4][R8.64+0x10], R2 ;  /* 0x0000100208007986 */ /* 0x0001e2000c101b04 */
[----:B------:R-:W-:Y:S05]  /*0e90*/  @!P0 BRA `(.L_x_7) ;  /* 0xfffffff000f88947 */ /* 0x000fea000383ffff */
.L_x_4:
[----:B------:R-:W-:Y:S05]  /*0ea0*/  BSYNC.RECONVERGENT B2 ;  /* 0x0000000000027941 */ /* 0x000fea0003800200 */
.L_x_3:
[C---:B------:R-:W-:Y:S01]  /*0eb0*/  ISETP.GT.U32.AND P0, PT, R11.reuse, 0x3, PT ;  /* 0x000000030b00780c */ /* 0x040fe20003f04070 */
[----:B------:R-:W-:Y:S01]  /*0ec0*/  VIADD R10, R10, 0x1 ;  /* 0x000000010a0a7836 */ /* 0x000fe20000000000 */
[--C-:B------:R-:W-:Y:S02]  /*0ed0*/  SHF.R.U64 R11, R11, 0x2, R12.reuse ;  /* 0x000000020b0b7819 */ /* 0x100fe4000000120c */
[----:B------:R-:W-:Y:S02]  /*0ee0*/  ISETP.GT.U32.AND.EX P0, PT, R12, RZ, PT, P0 ;  /* 0x000000ff0c00720c */ /* 0x000fe40003f04100 */
[----:B------:R-:W-:-:S11]  /*0ef0*/  SHF.R.U32.HI R12, RZ, 0x2, R12 ;  /* 0x00000002ff0c7819 */ /* 0x000fd6000001160c */
[----:B------:R-:W-:Y:S05]  /*0f00*/  @P0 BRA `(.L_x_8) ;  /* 0xfffffff000bc0947 */ /* 0x000fea000383ffff */
[----:B------:R-:W-:Y:S05]  /*0f10*/  BSYNC.RECONVERGENT B1 ;  /* 0x0000000000017941 */ /* 0x000fea0003800200 */
.L_x_2:
[----:B------:R-:W1:Y:S02]  /*0f20*/  LDC.64 R6, c[0x0][0x390] ;  /* 0x0000e400ff067b82 */ /* 0x000e640000000a00 */
[----:B-1----:R-:W-:-:S06]  /*0f30*/  IMAD.WIDE.U32 R6, R0, 0x30, R6 ;  /* 0x0000003000067825 */ /* 0x002fcc00078e0006 */
[----:B------:R-:W5:Y:S02]  /*0f40*/  LDG.E.64 R6, desc[UR4][R6.64] ;  /* 0x0000000406067981 */ /* 0x000f64000c1e1b00 */
.L_x_1:
[----:B------:R-:W-:Y:S05]  /*0f50*/  BSYNC.RECONVERGENT B0 ;  /* 0x0000000000007941 */ /* 0x000fea0003800200 */
.L_x_0:
[----:B0----5:R-:W-:Y:S01]  /*0f60*/  SHF.R.U32.HI R2, RZ, 0x2, R7 ;  /* 0x00000002ff027819 */ /* 0x021fe20000011607 */
[----:B------:R-:W-:-:S03]  /*0f70*/  IMAD.SHL.U32 R8, R3, 0x10, RZ ;  /* 0x0000001003087824 */ /* 0x000fc600078e00ff */
[----:B------:R-:W-:Y:S02]  /*0f80*/  LOP3.LUT R2, R2, R7, RZ, 0x3c, !PT ;  /* 0x0000000702027212 */ /* 0x000fe400078e3cff */
[----:B------:R-:W-:-:S03]  /*0f90*/  SHF.R.U32.HI R7, RZ, 0x2, R4 ;  /* 0x00000002ff077819 */ /* 0x000fc60000011604 */
[----:B------:R-:W-:-:S05]  /*0fa0*/  IMAD.SHL.U32 R5, R2, 0x2, RZ ;  /* 0x0000000202057824 */ /* 0x000fca00078e00ff */
[----:B------:R-:W-:Y:S02]  /*0fb0*/  LOP3.LUT R5, R3, R8, R5, 0x96, !PT ;  /* 0x0000000803057212 */ /* 0x000fe400078e9605 */
[----:B------:R-:W-:Y:S02]  /*0fc0*/  LOP3.LUT R3, R7, R4, RZ, 0x3c, !PT ;  /* 0x0000000407037212 */ /* 0x000fe400078e3cff */
[----:B------:R-:W-:Y:S02]  /*0fd0*/  LOP3.LUT R7, R5, R2, RZ, 0x3c, !PT ;  /* 0x0000000205077212 */ /* 0x000fe400078e3cff */
[----:B------:R-:W0:Y:S01]  /*0fe0*/  LDC.64 R4, c[0x0][0x390] ;  /* 0x0000e400ff047b82 */ /* 0x000e220000000a00 */
[----:B------:R-:W-:Y:S02]  /*0ff0*/  IMAD.SHL.U32 R8, R3, 0x2, RZ ;  /* 0x0000000203087824 */ /* 0x000fe400078e00ff */
[----:B------:R-:W-:-:S05]  /*1000*/  IMAD.SHL.U32 R2, R7, 0x10, RZ ;  /* 0x0000001007027824 */ /* 0x000fca00078e00ff */
[----:B------:R-:W-:-:S04]  /*1010*/  LOP3.LUT R2, R3, R8, R2, 0x96, !PT ;  /* 0x0000000803027212 */ /* 0x000fc800078e9602 */
[----:B------:R-:W-:Y:S02]  /*1020*/  LOP3.LUT R3, R2, R7, RZ, 0x3c, !PT ;  /* 0x0000000702037212 */ /* 0x000fe400078e3cff */
[C---:B------:R-:W-:Y:S02]  /*1030*/  IADD3 R7, PT, PT, R6.reuse, 0x587c5, R7 ;  /* 0x000587c506077810 */ /* 0x040fe40007ffe007 */
[----:B------:R-:W-:Y:S01]  /*1040*/  IADD3 R3, PT, PT, R6, 0xb0f8a, R3 ;  /* 0x000b0f8a06037810 */ /* 0x000fe20007ffe003 */
[----:B------:R-:W-:-:S04]  /*1050*/  IMAD.MOV.U32 R6, RZ, RZ, 0x0 ;  /* 0x00000000ff067424 */ /* 0x000fc800078e00ff */
[----:B------:R-:W-:-:S04]  /*1060*/  IMAD.WIDE.U32 R2, R3, 0x200000, RZ ;  /* 0x0020000003027825 */ /* 0x000fc800078e00ff */
[----:B0-----:R-:W-:Y:S01]  /*1070*/  IMAD.WIDE.U32 R8, R0, 0x30, R4 ;  /* 0x0000003000087825 */ /* 0x001fe200078e0004 */
[----:B------:R-:W-:-:S03]  /*1080*/  LOP3.LUT R4, R2, R7, RZ, 0x3c, !PT ;  /* 0x0000000702047212 */ /* 0x000fc600078e3cff */
[----:B------:R-:W-:Y:S01]  /*1090*/  IMAD.MOV.U32 R5, RZ, RZ, R3 ;  /* 0x000000ffff057224 */ /* 0x000fe200078e0003 */
[----:B------:R0:W-:Y:S01]  /*10a0*/  STG.E.64 desc[UR4][R8.64+0x18], RZ ;  /* 0x000018ff08007986 */ /* 0x0001e2000c101b04 */
[----:B------:R-:W-:Y:S02]  /*10b0*/  IMAD.MOV.U32 R7, RZ, RZ, 0x3ca00000 ;  /* 0x3ca00000ff077424 */ /* 0x000fe400078e00ff */
[----:B------:R1:W2:Y:S01]  /*10c0*/  I2F.F64.U64 R2, R4 ;  /* 0x0000000400027312 */ /* 0x0002a20000301800 */
[----:B------:R0:W-:Y:S04]  /*10d0*/  STG.E desc[UR4][R8.64+0x20], RZ ;  /* 0x000020ff08007986 */ /* 0x0001e8000c101904 */
[----:B------:R0:W-:Y:S01]  /*10e0*/  STG.E.64 desc[UR4][R8.64+0x28], RZ ;  /* 0x000028ff08007986 */ /* 0x0001e2000c101b04 */
[----:B-1----:R-:W-:Y:S01]  /*10f0*/  MOV R4, 0x1120 ;  /* 0x0000112000047802 */ /* 0x002fe20000000f00 */
[----:B0-2---:R-:W-:-:S11]  /*1100*/  DFMA R2, R2, R6, 5.5511151231257827021e-17 ;  /* 0x3c9000000202742b */ /* 0x005fd60000000006 */
[----:B------:R-:W-:Y:S05]  /*1110*/  CALL.REL.NOINC `($_Z16generate_datasetPiiP17curandStateXORWOW$__internal_accurate_pow) ;  /* 0x0000000000287944 */ /* 0x000fea0003c00000 */
[----:B------:R-:W-:Y:S01]  /*1120*/  IMAD.MOV.U32 R4, RZ, RZ, R6 ;  /* 0x000000ffff047224 */ /* 0x000fe200078e0006 */
[----:B------:R-:W0:Y:S01]  /*1130*/  LDCU.64 UR6, c[0x0][0x380] ;  /* 0x00007000ff0677ac */ /* 0x000e220008000a00 */
[----:B------:R-:W-:-:S06]  /*1140*/  IMAD.MOV.U32 R5, RZ, RZ, R7 ;  /* 0x000000ffff057224 */ /* 0x000fcc00078e0007 */
[----:B------:R-:W-:-:S10]  /*1150*/  DMUL R2, R2, R4 ;  /* 0x0000000402027228 */ /* 0x000fd40000000000 */
[----:B------:R-:W1:Y:S01]  /*1160*/  F2I.F64.TRUNC R2, R2 ;  /* 0x0000000200027311 */ /* 0x000e62000030d100 */
[----:B0-----:R-:W-:-:S04]  /*1170*/  LEA R4, P0, R0, UR6, 0x2 ;  /* 0x0000000600047c11 */ /* 0x001fc8000f8010ff */
[----:B------:R-:W-:Y:S01]  /*1180*/  LEA.HI.X R5, R0, UR7, RZ, 0x2, P0 ;  /* 0x0000000700057c11 */ /* 0x000fe200080f14ff */
[----:B-1----:R-:W-:-:S05]  /*1190*/  VIADD R7, R2, 0xffffffff ;  /* 0xffffffff02077836 */ /* 0x002fca0000000000 */
[----:B------:R-:W-:Y:S01]  /*11a0*/  STG.E desc[UR4][R4.64], R7 ;  /* 0x0000000704007986 */ /* 0x000fe2000c101904 */
[----:B------:R-:W-:Y:S05]  /*11b0*/  EXIT ;  /* 0x000000000000794d */ /* 0x000fea0003800000 */
        .type           $_Z16generate_datasetPiiP17curandStateXORWOW$__internal_accurate_pow,@function
        .size           $_Z16generate_datasetPiiP17curandStateXORWOW$__internal_accurate_pow,(.L_x_11 - $_Z16generate_datasetPiiP17curandStateXORWOW$__internal_accurate_pow)
$_Z16generate_datasetPiiP17curandStateXORWOW$__internal_accurate_pow:
[----:B------:R-:W0:Y:S01]  /*11c0*/  MUFU.RCP64H R9, 2.25 ;  /* 0x4002000000097908 */ /* 0x000e220000001800 */
[----:B------:R-:W-:Y:S01]  /*11d0*/  IMAD.MOV.U32 R6, RZ, RZ, 0x0 ;  /* 0x00000000ff067424 */ /* 0x000fe200078e00ff */
[----:B------:R-:W-:Y:S01]  /*11e0*/  UMOV UR6, 0x7d2cafe2 ;  /* 0x7d2cafe200067882 */ /* 0x000fe20000000000 */
[----:B------:R-:W-:Y:S01]  /*11f0*/  IMAD.MOV.U32 R7, RZ, RZ, 0x40020000 ;  /* 0x40020000ff077424 */ /* 0x000fe200078e00ff */
[----:B------:R-:W-:Y:S01]  /*1200*/  UMOV UR7, 0x3eb0f5ff ;  /* 0x3eb0f5ff00077882 */ /* 0x000fe20000000000 */
[----:B------:R-:W-:Y:S02]  /*1210*/  IMAD.MOV.U32 R8, RZ, RZ, RZ ;  /* 0x000000ffff087224 */ /* 0x000fe400078e00ff */
[----:B------:R-:W-:Y:S02]  /*1220*/  IMAD.MOV.U32 R12, RZ, RZ, 0x41ad3b5a ;  /* 0x41ad3b5aff0c7424 */ /* 0x000fe400078e00ff */
[----:B------:R-:W-:Y:S02]  /*1230*/  IMAD.MOV.U32 R13, RZ, RZ, 0x3ed0f5d2 ;  /* 0x3ed0f5d2ff0d7424 */ /* 0x000fe400078e00ff */
[----:B0-----:R-:W-:-:S08]  /*1240*/  DFMA R6, R8, -R6, 1 ;  /* 0x3ff000000806742b */ /* 0x001fd00000000806 */
[----:B------:R-:W-:-:S08]  /*1250*/  DFMA R6, R6, R6, R6 ;  /* 0x000000060606722b */ /* 0x000fd00000000006 */
[----:B------:R-:W-:-:S08]  /*1260*/  DFMA R8, R8, R6, R8 ;  /* 0x000000060808722b */ /* 0x000fd00000000008 */
[----:B------:R-:W-:-:S08]  /*1270*/  DMUL R6, R8, 0.25 ;  /* 0x3fd0000008067828 */ /* 0x000fd00000000000 */
[----:B------:R-:W-:-:S08]  /*1280*/  DFMA R6, R8, 0.25, R6 ;  /* 0x3fd000000806782b */ /* 0x000fd00000000006 */
[C---:B------:R-:W-:Y:S02]  /*1290*/  DMUL R10, R6.reuse, R6 ;  /* 0x00000006060a7228 */ /* 0x040fe40000000000 */
[----:B------:R-:W-:-:S06]  /*12a0*/  DADD R14, -R6, 0.25 ;  /* 0x3fd00000060e7429 */ /* 0x000fcc0000000100 */
[----:B------:R-:W-:Y:S01]  /*12b0*/  DFMA R12, R10, UR6, R12 ;  /* 0x000000060a0c7c2b */ /* 0x000fe2000800000c */
[----:B------:R-:W-:Y:S01]  /*12c0*/  UMOV UR6, 0x75488a3f ;  /* 0x75488a3f00067882 */ /* 0x000fe20000000000 */
[----:B------:R-:W-:Y:S01]  /*12d0*/  UMOV UR7, 0x3ef3b20a ;  /* 0x3ef3b20a00077882 */ /* 0x000fe20000000000 */
[----:B------:R-:W-:Y:S02]  /*12e0*/  DADD R18, R14, R14 ;  /* 0x000000000e127229 */ /* 0x000fe4000000000e */
[----:B------:R-:W-:-:S03]  /*12f0*/  DMUL R14, R6, R6 ;  /* 0x00000006060e7228 */ /* 0x000fc60000000000 */
[----:B------:R-:W-:Y:S01]  /*1300*/  DFMA R12, R10, R12, UR6 ;  /* 0x000000060a0c7e2b */ /* 0x000fe2000800000c */
[----:B------:R-:W-:Y:S01]  /*1310*/  UMOV UR6, 0xe4faecd5 ;  /* 0xe4faecd500067882 */ /* 0x000fe20000000000 */
[----:B------:R-:W-:Y:S01]  /*1320*/  UMOV UR7, 0x3f1745cd ;  /* 0x3f1745cd00077882 */ /* 0x000fe20000000000 */
[----:B------:R-:W-:-:S05]  /*1330*/  DFMA R18, -R6, 0.25, R18 ;  /* 0x3fd000000612782b */ /* 0x000fca0000000112 */
[----:B------:R-:W-:Y:S01]  /*1340*/  DFMA R12, R10, R12, UR6 ;  /* 0x000000060a0c7e2b */ /* 0x000fe2000800000c */
[----:B------:R-:W-:Y:S01]  /*1350*/  UMOV UR6, 0x258a578b ;  /* 0x258a578b00067882 */ /* 0x000fe20000000000 */
[----:B------:R-:W-:Y:S01]  /*1360*/  UMOV UR7, 0x3f3c71c7 ;  /* 0x3f3c71c700077882 */ /* 0x000fe20000000000 */
[----:B------:R-:W-:-:S05]  /*1370*/  DMUL R8, R8, R18 ;  /* 0x0000001208087228 */ /* 0x000fca0000000000 */
[----:B------:R-:W-:Y:S01]  /*1380*/  DFMA R12, R10, R12, UR6 ;  /* 0x000000060a0c7e2b */ /* 0x000fe2000800000c */
[----:B------:R-:W-:Y:S01]  /*1390*/  UMOV UR6, 0x9242b910 ;  /* 0x9242b91000067882 */ /* 0x000fe20000000000 */
[----:B------:R-:W-:-:S03]  /*13a0*/  UMOV UR7, 0x3f624924 ;  /* 0x3f62492400077882 */ /* 0x000fc60000000000 */
[----:B------:R-:W-:Y:S02]  /*13b0*/  VIADD R23, R9, 0x100000 ;  /* 0x0010000009177836 */ /* 0x000fe40000000000 */
[----:B------:R-:W-:Y:S01]  /*13c0*/  IMAD.MOV.U32 R22, RZ, RZ, R8 ;  /* 0x000000ffff167224 */ /* 0x000fe200078e0008 */
[----:B------:R-:W-:Y:S01]  /*13d0*/  DFMA R12, R10, R12, UR6 ;  /* 0x000000060a0c7e2b */ /* 0x000fe2000800000c */
[----:B------:R-:W-:Y:S01]  /*13e0*/  UMOV UR6, 0x99999dfb ;  /* 0x99999dfb00067882 */ /* 0x000fe20000000000 */
[----:B------:R-:W-:-:S06]  /*13f0*/  UMOV UR7, 0x3f899999 ;  /* 0x3f89999900077882 */ /* 0x000fcc0000000000 */
[----:B------:R-:W-:Y:S01]  /*1400*/  DFMA R16, R10, R12, UR6 ;  /* 0x000000060a107e2b */ /* 0x000fe2000800000c */
[----:B------:R-:W-:Y:S01]  /*1410*/  UMOV UR6, 0x55555555 ;  /* 0x5555555500067882 */ /* 0x000fe20000000000 */
[----:B------:R-:W-:-:S06]  /*1420*/  UMOV UR7, 0x3fb55555 ;  /* 0x3fb5555500077882 */ /* 0x000fcc0000000000 */
[----:B------:R-:W-:-:S08]  /*1430*/  DFMA R12, R10, R16, UR6 ;  /* 0x000000060a0c7e2b */ /* 0x000fd00008000010 */
[----:B------:R-:W-:Y:S01]  /*1440*/  DADD R20, -R12, UR6 ;  /* 0x000000060c147e29 */ /* 0x000fe20008000100 */
[----:B------:R-:W-:Y:S01]  /*1450*/  UMOV UR6, 0xb9e7b0 ;  /* 0x00b9e7b000067882 */ /* 0x000fe20000000000 */
[----:B------:R-:W-:-:S06]  /*1460*/  UMOV UR7, 0x3c46a4cb ;  /* 0x3c46a4cb00077882 */ /* 0x000fcc0000000000 */
[----:B------:R-:W-:Y:S02]  /*1470*/  DFMA R20, R10, R16, R20 ;  /* 0x000000100a14722b */ /* 0x000fe40000000014 */
[----:B------:R-:W-:-:S06]  /*1480*/  DMUL R10, R6, R14 ;  /* 0x0000000e060a7228 */ /* 0x000fcc0000000000 */
[----:B------:R-:W-:Y:S01]  /*1490*/  DADD R18, R20, -UR6 ;  /* 0x8000000614127e29 */ /* 0x000fe20008000000 */
[----:B------:R-:W-:Y:S01]  /*14a0*/  UMOV UR6, 0x0 ;  /* 0x0000000000067882 */ /* 0x000fe20000000000 */
[C---:B------:R-:W-:Y:S01]  /*14b0*/  DFMA R24, R6.reuse, R14, -R10 ;  /* 0x0000000e0618722b */ /* 0x040fe2000000080a */
[----:B------:R-:W-:Y:S01]  /*14c0*/  UMOV UR7, 0x40080000 ;  /* 0x4008000000077882 */ /* 0x000fe20000000000 */
[----:B------:R-:W-:-:S04]  /*14d0*/  DFMA R20, R6, R6, -R14 ;  /* 0x000000060614722b */ /* 0x000fc8000000080e */
[----:B------:R-:W-:Y:S02]  /*14e0*/  DADD R16, R12, R18 ;  /* 0x000000000c107229 */ /* 0x000fe40000000012 */
[----:B------:R-:W-:Y:S02]  /*14f0*/  DFMA R24, R8, R14, R24 ;  /* 0x0000000e0818722b */ /* 0x000fe40000000018 */
[----:B------:R-:W-:-:S04]  /*1500*/  DFMA R20, R6, R22, R20 ;  /* 0x000000160614722b */ /* 0x000fc80000000014 */
[----:B------:R-:W-:Y:S02]  /*1510*/  DMUL R14, R16, R10 ;  /* 0x0000000a100e7228 */ /* 0x000fe40000000000 */
[----:B------:R-:W-:Y:S02]  /*1520*/  DADD R12, R12, -R16 ;  /* 0x000000000c0c7229 */ /* 0x000fe40000000810 */
[----:B------:R-:W-:-:S04]  /*1530*/  DFMA R20, R6, R20, R24 ;  /* 0x000000140614722b */ /* 0x000fc80000000018 */
[----:B------:R-:W-:Y:S02]  /*1540*/  DFMA R22, R16, R10, -R14 ;  /* 0x0000000a1016722b */ /* 0x000fe4000000080e */
[----:B------:R-:W-:-:S06]  /*1550*/  DADD R12, R18, R12 ;  /* 0x00000000120c7229 */ /* 0x000fcc000000000c */
[----:B------:R-:W-:-:S08]  /*1560*/  DFMA R20, R16, R20, R22 ;  /* 0x000000141014722b */ /* 0x000fd00000000016 */
[----:B------:R-:W-:-:S08]  /*1570*/  DFMA R12, R12, R10, R20 ;  /* 0x0000000a0c0c722b */ /* 0x000fd00000000014 */
[----:B------:R-:W-:-:S08]  /*1580*/  DADD R16, R14, R12 ;  /* 0x000000000e107229 */ /* 0x000fd0000000000c */
[--C-:B------:R-:W-:Y:S02]  /*1590*/  DADD R10, R6, R16.reuse ;  /* 0x00000000060a7229 */ /* 0x100fe40000000010 */
[----:B------:R-:W-:-:S06]  /*15a0*/  DADD R14, R14, -R16 ;  /* 0x000000000e0e7229 */ /* 0x000fcc0000000810 */
[----:B------:R-:W-:Y:S02]  /*15b0*/  DADD R6, R6, -R10 ;  /* 0x0000000006067229 */ /* 0x000fe4000000080a */
[----:B------:R-:W-:-:S06]  /*15c0*/  DADD R14, R12, R14 ;  /* 0x000000000c0e7229 */ /* 0x000fcc000000000e */
[----:B------:R-:W-:-:S08]  /*15d0*/  DADD R6, R16, R6 ;  /* 0x0000000010067229 */ /* 0x000fd00000000006 */
[----:B------:R-:W-:-:S08]  /*15e0*/  DADD R6, R14, R6 ;  /* 0x000000000e067229 */ /* 0x000fd00000000006 */
[----:B------:R-:W-:Y:S01]  /*15f0*/  DADD R12, R8, R6 ;  /* 0x00000000080c7229 */ /* 0x000fe20000000006 */
[----:B------:R-:W-:Y:S02]  /*1600*/  IMAD.MOV.U32 R8, RZ, RZ, -0x105c611 ;  /* 0xfefa39efff087424 */ /* 0x000fe400078e00ff */
[----:B------:R-:W-:Y:S02]  /*1610*/  IMAD.MOV.U32 R9, RZ, RZ, 0x3fe62e42 ;  /* 0x3fe62e42ff097424 */ /* 0x000fe400078e00ff */
[----:B------:R-:W-:-:S03]  /*1620*/  IMAD.MOV.U32 R6, RZ, RZ, -0x105c611 ;  /* 0xfefa39efff067424 */ /* 0x000fc600078e00ff */
[----:B------:R-:W-:Y:S01]  /*1630*/  DADD R14, R10, R12 ;  /* 0x000000000a0e7229 */ /* 0x000fe2000000000c */
[----:B------:R-:W-:-:S07]  /*1640*/  IMAD.MOV.U32 R7, RZ, RZ, 0x3fe62e42 ;  /* 0x3fe62e42ff077424 */ /* 0x000fce00078e00ff */
[--C-:B------:R-:W-:Y:S02]  /*1650*/  DFMA R8, R8, UR6, R14.reuse ;  /* 0x0000000608087c2b */ /* 0x100fe4000800000e */
[----:B------:R-:W-:-:S06]  /*1660*/  DADD R10, R10, -R14 ;  /* 0x000000000a0a7229 */ /* 0x000fcc000000080e */
[----:B------:R-:W-:Y:S02]  /*1670*/  DFMA R16, -R6, 3, R8 ;  /* 0x400800000610782b */ /* 0x000fe40000000108 */
[----:B------:R-:W-:Y:S01]  /*1680*/  DADD R10, R12, R10 ;  /* 0x000000000c0a7229 */ /* 0x000fe2000000000a */
[----:B------:R-:W-:Y:S02]  /*1690*/  IMAD.MOV.U32 R12, RZ, RZ, 0x3b39803f ;  /* 0x3b39803fff0c7424 */ /* 0x000fe400078e00ff */
[----:B------:R-:W-:-:S03]  /*16a0*/  IMAD.MOV.U32 R13, RZ, RZ, 0x3c7abc9e ;  /* 0x3c7abc9eff0d7424 */ /* 0x000fc600078e00ff */
[----:B------:R-:W-:-:S08]  /*16b0*/  DADD R16, -R14, R16 ;  /* 0x000000000e107229 */ /* 0x000fd00000000110 */
[----:B------:R-:W-:-:S08]  /*16c0*/  DADD R10, R10, -R16 ;  /* 0x000000000a0a7229 */ /* 0x000fd00000000810 */
[----:B------:R-:W-:Y:S01]  /*16d0*/  DFMA R10, R12, UR6, R10 ;  /* 0x000000060c0a7c2b */ /* 0x000fe2000800000a */
[----:B------:R-:W-:Y:S01]  /*16e0*/  UMOV UR6, 0x3b39803f ;  /* 0x3b39803f00067882 */ /* 0x000fe20000000000 */
[----:B------:R-:W-:-:S06]  /*16f0*/  UMOV UR7, 0x3c7abc9e ;  /* 0x3c7abc9e00077882 */ /* 0x000fcc0000000000 */
[----:B------:R-:W-:-:S08]  /*1700*/  DADD R12, R8, R10 ;  /* 0x00000000080c7229 */ /* 0x000fd0000000000a */
[----:B------:R-:W-:Y:S02]  /*1710*/  DADD R14, R8, -R12 ;  /* 0x00000000080e7229 */ /* 0x000fe4000000080c */
[----:B------:R-:W-:-:S06]  /*1720*/  DMUL R8, R12, 6 ;  /* 0x401800000c087828 */ /* 0x000fcc0000000000 */
[----:B------:R-:W-:Y:S02]  /*1730*/  DADD R14, R10, R14 ;  /* 0x000000000a0e7229 */ /* 0x000fe4000000000e */
[----:B------:R-:W-:-:S08]  /*1740*/  DFMA R12, R12, 6, -R8 ;  /* 0x401800000c0c782b */ /* 0x000fd00000000808 */
[----:B------:R-:W-:Y:S01]  /*1750*/  DFMA R14, R14, 6, R12 ;  /* 0x401800000e0e782b */ /* 0x000fe2000000000c */
[----:B------:R-:W-:Y:S02]  /*1760*/  IMAD.MOV.U32 R12, RZ, RZ, 0x652b82fe ;  /* 0x652b82feff0c7424 */ /* 0x000fe400078e00ff */
[----:B------:R-:W-:-:S05]  /*1770*/  IMAD.MOV.U32 R13, RZ, RZ, 0x3ff71547 ;  /* 0x3ff71547ff0d7424 */ /* 0x000fca00078e00ff */
[----:B------:R-:W-:-:S08]  /*1780*/  DADD R10, R8, R14 ;  /* 0x00000000080a7229 */ /* 0x000fd0000000000e */
[----:B------:R-:W-:Y:S02]  /*1790*/  DFMA R12, R10, R12, 6.75539944105574400000e+15 ;  /* 0x433800000a0c742b */ /* 0x000fe4000000000c */
[----:B------:R-:W-:Y:S01]  /*17a0*/  FSETP.GEU.AND P0, PT, |R11|, 4.1917929649353027344, PT ;  /* 0x4086232b0b00780b */ /* 0x000fe20003f0e200 */
[----:B------:R-:W-:-:S05]  /*17b0*/  DADD R8, R8, -R10 ;  /* 0x0000000008087229 */ /* 0x000fca000000080a */
[----:B------:R-:W-:-:S03]  /*17c0*/  DADD R16, R12, -6.75539944105574400000e+15 ;  /* 0xc33800000c107429 */ /* 0x000fc60000000000 */
[----:B------:R-:W-:-:S05]  /*17d0*/  DADD R8, R14, R8 ;  /* 0x000000000e087229 */ /* 0x000fca0000000008 */
[----:B------:R-:W-:-:S08]  /*17e0*/  DFMA R6, R16, -R6, R10 ;  /* 0x800000061006722b */ /* 0x000fd0000000000a */
[----:B------:R-:W-:Y:S01]  /*17f0*/  DFMA R6, R16, -UR6, R6 ;  /* 0x8000000610067c2b */ /* 0x000fe20008000006 */
[----:B------:R-:W-:Y:S01]  /*1800*/  UMOV UR6, 0x69ce2bdf ;  /* 0x69ce2bdf00067882 */ /* 0x000fe20000000000 */
[----:B------:R-:W-:Y:S01]  /*1810*/  IMAD.MOV.U32 R16, RZ, RZ, -0x35dec16 ;  /* 0xfca213eaff107424 */ /* 0x000fe200078e00ff */
[----:B------:R-:W-:Y:S01]  /*1820*/  UMOV UR7, 0x3e5ade15 ;  /* 0x3e5ade1500077882 */ /* 0x000fe20000000000 */
[----:B------:R-:W-:-:S06]  /*1830*/  IMAD.MOV.U32 R17, RZ, RZ, 0x3e928af3 ;  /* 0x3e928af3ff117424 */ /* 0x000fcc00078e00ff */
[----:B------:R-:W-:Y:S01]  /*1840*/  DFMA R16, R6, UR6, R16 ;  /* 0x0000000606107c2b */ /* 0x000fe20008000010 */
[----:B------:R-:W-:Y:S01]  /*1850*/  UMOV UR6, 0x62401315 ;  /* 0x6240131500067882 */ /* 0x000fe20000000000 */
[----:B------:R-:W-:-:S06]  /*1860*/  UMOV UR7, 0x3ec71dee ;  /* 0x3ec71dee00077882 */ /* 0x000fcc0000000000 */
[----:B------:R-:W-:Y:S01]  /*1870*/  DFMA R16, R6, R16, UR6 ;  /* 0x0000000606107e2b */ /* 0x000fe20008000010 */
        /* <DEDUP_REMOVED lines=20> */
[----:B------:R-:W-:-:S08]  /*19c0*/  DFMA R16, R6, R16, UR6 ;  /* 0x0000000606107e2b */ /* 0x000fd00008000010 */
[----:B------:R-:W-:-:S08]  /*19d0*/  DFMA R16, R6, R16, 1 ;  /* 0x3ff000000610742b */ /* 0x000fd00000000010 */
[----:B------:R-:W-:-:S10]  /*19e0*/  DFMA R6, R6, R16, 1 ;  /* 0x3ff000000606742b */ /* 0x000fd40000000010 */
[----:B------:R-:W-:Y:S02]  /*19f0*/  IMAD R15, R12, 0x100000, R7 ;  /* 0x001000000c0f7824 */ /* 0x000fe400078e0207 */
[----:B------:R-:W-:Y:S01]  /*1a00*/  IMAD.MOV.U32 R14, RZ, RZ, R6 ;  /* 0x000000ffff0e7224 */ /* 0x000fe200078e0006 */
[----:B------:R-:W-:Y:S06]  /*1a10*/  @!P0 BRA `(.L_x_9) ;  /* 0x0000000000348947 */ /* 0x000fec0003800000 */
[----:B------:R-:W-:Y:S01]  /*1a20*/  FSETP.GEU.AND P1, PT, |R11|, 4.2275390625, PT ;  /* 0x408748000b00780b */ /* 0x000fe20003f2e200 */
[C---:B------:R-:W-:Y:S02]  /*1a30*/  DADD R14, R10.reuse, +INF ;  /* 0x7ff000000a0e7429 */ /* 0x040fe40000000000 */
[----:B------:R-:W-:-:S08]  /*1a40*/  DSETP.GEU.AND P0, PT, R10, RZ, PT ;  /* 0x000000ff0a00722a */ /* 0x000fd00003f0e000 */
[----:B------:R-:W-:Y:S02]  /*1a50*/  FSEL R14, R14, RZ, P0 ;  /* 0x000000ff0e0e7208 */ /* 0x000fe40000000000 */
[----:B------:R-:W-:Y:S01]  /*1a60*/  FSEL R15, R15, RZ, P0 ;  /* 0x000000ff0f0f7208 */ /* 0x000fe20000000000 */
[----:B------:R-:W-:Y:S06]  /*1a70*/  @P1 BRA `(.L_x_9) ;  /* 0x00000000001c1947 */ /* 0x000fec0003800000 */
[----:B------:R-:W-:Y:S01]  /*1a80*/  LEA.HI R5, R12, R12, RZ, 0x1 ;  /* 0x0000000c0c057211 */ /* 0x000fe200078f08ff */
[----:B------:R-:W-:-:S03]  /*1a90*/  IMAD.MOV.U32 R14, RZ, RZ, RZ ;  /* 0x000000ffff0e7224 */ /* 0x000fc600078e00ff */
[----:B------:R-:W-:-:S05]  /*1aa0*/  SHF.R.S32.HI R5, RZ, 0x1, R5 ;  /* 0x00000001ff057819 */ /* 0x000fca0000011405 */
[----:B------:R-:W-:Y:S02]  /*1ab0*/  IMAD.IADD R12, R12, 0x1, -R5 ;  /* 0x000000010c0c7824 */ /* 0x000fe400078e0a05 */
[----:B------:R-:W-:-:S03]  /*1ac0*/  IMAD R7, R5, 0x100000, R7 ;  /* 0x0010000005077824 */ /* 0x000fc600078e0207 */
[----:B------:R-:W-:-:S06]  /*1ad0*/  LEA R15, R12, 0x3ff00000, 0x14 ;  /* 0x3ff000000c0f7811 */ /* 0x000fcc00078ea0ff */
[----:B------:R-:W-:-:S11]  /*1ae0*/  DMUL R14, R6, R14 ;  /* 0x0000000e060e7228 */ /* 0x000fd60000000000 */
.L_x_9:
[----:B------:R-:W-:Y:S01]  /*1af0*/  DFMA R8, R8, R14, R14 ;  /* 0x0000000e0808722b */ /* 0x000fe2000000000e */
[----:B------:R-:W-:Y:S01]  /*1b00*/  IMAD.MOV.U32 R5, RZ, RZ, 0x0 ;  /* 0x00000000ff057424 */ /* 0x000fe200078e00ff */
[----:B------:R-:W-:-:S08]  /*1b10*/  DSETP.NEU.AND P0, PT, |R14|, +INF , PT ;  /* 0x7ff000000e00742a */ /* 0x000fd00003f0d200 */
[----:B------:R-:W-:Y:S02]  /*1b20*/  FSEL R6, R14, R8, !P0 ;  /* 0x000000080e067208 */ /* 0x000fe40004000000 */
[----:B------:R-:W-:Y:S01]  /*1b30*/  FSEL R7, R15, R9, !P0 ;  /* 0x000000090f077208 */ /* 0x000fe20004000000 */
[----:B------:R-:W-:Y:S06]  /*1b40*/  RET.REL.NODEC R4 `(_Z16generate_datasetPiiP17curandStateXORWOW) ;  /* 0xffffffe4042c7950 */ /* 0x000fec0003c3ffff */
.L_x_10:
[----:B------:R-:W-:-:S00]  /*1b50*/  BRA `(.L_x_10) ;  /* 0xfffffffc00fc7947 */ /* 0x000fc0000383ffff */
[----:B------:R-:W-:-:S00]  /*1b60*/  NOP ;  /* 0x0000000000007918 */ /* 0x000fc00000000000 */
        /* <DEDUP_REMOVED lines=9> */
.L_x_11:


//--------------------- .nv.global.init           --------------------------
	.section	.nv.global.init,"aw",@progbits
	.align	4
.nv.global.init:
	.type		mrg32k3aM1SubSeq,@object
	.size		mrg32k3aM1SubSeq,(mrg32k3aM2SubSeq - mrg32k3aM1SubSeq)
mrg32k3aM1SubSeq:
        /*0000*/ 	.byte	0x0b, 0xcc, 0xee, 0x04, 0x73, 0x29, 0x8b, 0x6f, 0xf6, 0x53, 0x03, 0xf6, 0x23, 0xf6, 0xea, 0xda
        /* <DEDUP_REMOVED lines=125> */
	.type		mrg32k3aM2SubSeq,@object
	.size		mrg32k3aM2SubSeq,(mrg32k3aM1 - mrg32k3aM2SubSeq)
mrg32k3aM2SubSeq:
        /* <DEDUP_REMOVED lines=126> */
	.type		mrg32k3aM1,@object
	.size		mrg32k3aM1,(mrg32k3aM1Seq - mrg32k3aM1)
mrg32k3aM1:
        /* <DEDUP_REMOVED lines=144> */
	.type		mrg32k3aM1Seq,@object
	.size		mrg32k3aM1Seq,(mrg32k3aM2 - mrg32k3aM1Seq)
mrg32k3aM1Seq:
        /* <DEDUP_REMOVED lines=144> */
	.type		mrg32k3aM2,@object
	.size		mrg32k3aM2,(mrg32k3aM2Seq - mrg32k3aM2)
mrg32k3aM2:
        /* <DEDUP_REMOVED lines=144> */
	.type		mrg32k3aM2Seq,@object
	.size		mrg32k3aM2Seq,(precalc_xorwow_matrix - mrg32k3aM2Seq)
mrg32k3aM2Seq:
        /* <DEDUP_REMOVED lines=144> */
	.type		precalc_xorwow_matrix,@object
	.size		precalc_xorwow_matrix,(precalc_xorwow_offset_matrix - precalc_xorwow_matrix)
precalc_xorwow_matrix:
        /* <DEDUP_REMOVED lines=6400> */
	.type		precalc_xorwow_offset_matrix,@object
	.size		precalc_xorwow_offset_matrix,(.L_1 - precalc_xorwow_offset_matrix)
precalc_xorwow_offset_matrix:
        /* <DEDUP_REMOVED lines=6400> */
.L_1:


//--------------------- .nv.shared.reserved.0     --------------------------
	.section	.nv.shared.reserved.0,"aw",@nobits
	.weak		__nv_reservedSMEM_offset_0_alias
	.size		__nv_reservedSMEM_offset_0_alias, 0, 64
	.other		__nv_reservedSMEM_offset_0_alias,@"STO_CUDA_RESERVED_SHARED STV_DEFAULT"
__nv_reservedSMEM_offset_0_alias:
	.zero		0
	.zero		64


//--------------------- .nv.constant0._Z16generate_datasetPiiP17curandStateXORWOW --------------------------
	.section	.nv.constant0._Z16generate_datasetPiiP17curandStateXORWOW,"a",@progbits
	.sectionflags	@""
	.align	4
.nv.constant0._Z16generate_datasetPiiP17curandStateXORWOW:
	.zero		920


//--------------------- SYMBOLS --------------------------

	.type		.nv.reservedSmem.offset0,@object
	.size		.nv.reservedSmem.offset0,0x4
